	.headerflags	@"EF_CUDA_TEXMODE_UNIFIED EF_CUDA_64BIT_ADDRESS EF_CUDA_SM86 EF_CUDA_VIRTUAL_SM(EF_CUDA_SM86)"
	.elftype	@"ET_EXEC"


//--------------------- .nv.info                  --------------------------
	.section	.nv.info,"",@"SHT_CUDA_INFO"
	.align	4


	//----- nvinfo : EIATTR_REGCOUNT
	.align		4
        /*0000*/ 	.byte	0x04, 0x2f
        /*0002*/ 	.short	(.L_2 - .L_1)
	.align		4
.L_1:
        /*0004*/ 	.word	index@(triton_red_fused__to_copy_add_amax_amin_clamp_mul_native_layer_norm_reciprocal_1)
        /*0008*/ 	.word	0x00000040


	//----- nvinfo : EIATTR_MIN_STACK_SIZE
	.align		4
.L_2:
        /*000c*/ 	.byte	0x04, 0x12
        /*000e*/ 	.short	(.L_4 - .L_3)
	.align		4
.L_3:
        /*0010*/ 	.word	index@(triton_red_fused__to_copy_add_amax_amin_clamp_mul_native_layer_norm_reciprocal_1)
        /*0014*/ 	.word	0x00000000


	//----- nvinfo : EIATTR_FRAME_SIZE
	.align		4
.L_4:
        /*0018*/ 	.byte	0x04, 0x11
        /*001a*/ 	.short	(.L_6 - .L_5)
	.align		4
.L_5:
        /*001c*/ 	.word	index@(triton_red_fused__to_copy_add_amax_amin_clamp_mul_native_layer_norm_reciprocal_1)
        /*0020*/ 	.word	0x00000000


	//----- nvinfo : EIATTR_MIN_STACK_SIZE
	.align		4
.L_6:
        /*0024*/ 	.byte	0x04, 0x12
        /*0026*/ 	.short	(.L_8 - .L_7)
	.align		4
.L_7:
        /*0028*/ 	.word	index@(triton_red_fused__to_copy_add_amax_amin_clamp_mul_native_layer_norm_reciprocal_1)
        /*002c*/ 	.word	0x00000000
.L_8:


//--------------------- .nv.info.triton_red_fused__to_copy_add_amax_amin_clamp_mul_native_layer_norm_reciprocal_1 --------------------------
	.section	.nv.info.triton_red_fused__to_copy_add_amax_amin_clamp_mul_native_layer_norm_reciprocal_1,"",@"SHT_CUDA_INFO"
	.sectionflags	@""
	.align	4


	//----- nvinfo : EIATTR_CUDA_API_VERSION
	.align		4
        /*0000*/ 	.byte	0x04, 0x37
        /*0002*/ 	.short	(.L_10 - .L_9)
.L_9:
        /*0004*/ 	.word	0x0000007c


	//----- nvinfo : EIATTR_SW2861232_WAR
	.align		4
.L_10:
        /*0008*/ 	.byte	0x01, 0x35
	.zero		2


	//----- nvinfo : EIATTR_PARAM_CBANK
	.align		4
        /*000c*/ 	.byte	0x04, 0x0a
        /*000e*/ 	.short	(.L_12 - .L_11)
	.align		4
.L_11:
        /*0010*/ 	.word	index@(.nv.constant0.triton_red_fused__to_copy_add_amax_amin_clamp_mul_native_layer_norm_reciprocal_1)
        /*0014*/ 	.short	0x0160
        /*0016*/ 	.short	0x0078


	//----- nvinfo : EIATTR_CBANK_PARAM_SIZE
	.align		4
.L_12:
        /*0018*/ 	.byte	0x03, 0x19
        /*001a*/ 	.short	0x0078


	//----- nvinfo : EIATTR_KPARAM_INFO
	.align		4
        /*001c*/ 	.byte	0x04, 0x17
        /*001e*/ 	.short	(.L_14 - .L_13)
.L_13:
        /*0020*/ 	.word	0x00000000
        /*0024*/ 	.short	0x000f
        /*0026*/ 	.short	0x0070
        /*0028*/ 	.byte	0x00, 0xf4, 0x21, 0x00


	//----- nvinfo : EIATTR_KPARAM_INFO
	.align		4
.L_14:
        /*002c*/ 	.byte	0x04, 0x17
        /*002e*/ 	.short	(.L_16 - .L_15)
.L_15:
        /*0030*/ 	.word	0x00000000
        /*0034*/ 	.short	0x000e
        /*0036*/ 	.short	0x006c
        /*0038*/ 	.byte	0x00, 0xf0, 0x11, 0x00


	//----- nvinfo : EIATTR_KPARAM_INFO
	.align		4
.L_16:
        /*003c*/ 	.byte	0x04, 0x17
        /*003e*/ 	.short	(.L_18 - .L_17)
.L_17:
        /*0040*/ 	.word	0x00000000
        /*0044*/ 	.short	0x000d
        /*0046*/ 	.short	0x0068
        /*0048*/ 	.byte	0x00, 0xf0, 0x11, 0x00


	//----- nvinfo : EIATTR_KPARAM_INFO
	.align		4
.L_18:
        /*004c*/ 	.byte	0x04, 0x17
        /*004e*/ 	.short	(.L_20 - .L_19)
.L_19:
        /*0050*/ 	.word	0x00000000
        /*0054*/ 	.short	0x000c
        /*0056*/ 	.short	0x0060
        /*0058*/ 	.byte	0x00, 0xf4, 0x21, 0x00


	//----- nvinfo : EIATTR_KPARAM_INFO
	.align		4
.L_20:
        /*005c*/ 	.byte	0x04, 0x17
        /*005e*/ 	.short	(.L_22 - .L_21)
.L_21:
        /*0060*/ 	.word	0x00000000
        /*0064*/ 	.short	0x000b
        /*0066*/ 	.short	0x0058
        /*0068*/ 	.byte	0x00, 0xf4, 0x21, 0x00


	//----- nvinfo : EIATTR_KPARAM_INFO
	.align		4
.L_22:
        /*006c*/ 	.byte	0x04, 0x17
        /*006e*/ 	.short	(.L_24 - .L_23)
.L_23:
        /*0070*/ 	.word	0x00000000
        /*0074*/ 	.short	0x000a
        /*0076*/ 	.short	0x0050
        /*0078*/ 	.byte	0x00, 0xf4, 0x21, 0x00


	//----- nvinfo : EIATTR_KPARAM_INFO
	.align		4
.L_24:
        /*007c*/ 	.byte	0x04, 0x17
        /*007e*/ 	.short	(.L_26 - .L_25)
.L_25:
        /*0080*/ 	.word	0x00000000
        /*0084*/ 	.short	0x0009
        /*0086*/ 	.short	0x0048
        /*0088*/ 	.byte	0x00, 0xf4, 0x21, 0x00


	//----- nvinfo : EIATTR_KPARAM_INFO
	.align		4
.L_26:
        /*008c*/ 	.byte	0x04, 0x17
        /*008e*/ 	.short	(.L_28 - .L_27)
.L_27:
        /*0090*/ 	.word	0x00000000
        /*0094*/ 	.short	0x0008
        /*0096*/ 	.short	0x0040
        /*0098*/ 	.byte	0x00, 0xf4, 0x21, 0x00


	//----- nvinfo : EIATTR_KPARAM_INFO
	.align		4
.L_28:
        /*009c*/ 	.byte	0x04, 0x17
        /*009e*/ 	.short	(.L_30 - .L_29)
.L_29:
        /*00a0*/ 	.word	0x00000000
        /*00a4*/ 	.short	0x0007
        /*00a6*/ 	.short	0x0038
        /*00a8*/ 	.byte	0x00, 0xf4, 0x21, 0x00


	//----- nvinfo : EIATTR_KPARAM_INFO
	.align		4
.L_30:
        /*00ac*/ 	.byte	0x04, 0x17
        /*00ae*/ 	.short	(.L_32 - .L_31)
.L_31:
        /*00b0*/ 	.word	0x00000000
        /*00b4*/ 	.short	0x0006
        /*00b6*/ 	.short	0x0030
        /*00b8*/ 	.byte	0x00, 0xf4, 0x21, 0x00


	//----- nvinfo : EIATTR_KPARAM_INFO
	.align		4
.L_32:
        /*00bc*/ 	.byte	0x04, 0x17
        /*00be*/ 	.short	(.L_34 - .L_33)
.L_33:
        /*00c0*/ 	.word	0x00000000
        /*00c4*/ 	.short	0x0005
        /*00c6*/ 	.short	0x0028
        /*00c8*/ 	.byte	0x00, 0xf4, 0x21, 0x00


	//----- nvinfo : EIATTR_KPARAM_INFO
	.align		4
.L_34:
        /*00cc*/ 	.byte	0x04, 0x17
        /*00ce*/ 	.short	(.L_36 - .L_35)
.L_35:
        /*00d0*/ 	.word	0x00000000
        /*00d4*/ 	.short	0x0004
        /*00d6*/ 	.short	0x0020
        /*00d8*/ 	.byte	0x00, 0xf4, 0x21, 0x00


	//----- nvinfo : EIATTR_KPARAM_INFO
	.align		4
.L_36:
        /*00dc*/ 	.byte	0x04, 0x17
        /*00de*/ 	.short	(.L_38 - .L_37)
.L_37:
        /*00e0*/ 	.word	0x00000000
        /*00e4*/ 	.short	0x0003
        /*00e6*/ 	.short	0x0018
        /*00e8*/ 	.byte	0x00, 0xf4, 0x21, 0x00


	//----- nvinfo : EIATTR_KPARAM_INFO
	.align		4
.L_38:
        /*00ec*/ 	.byte	0x04, 0x17
        /*00ee*/ 	.short	(.L_40 - .L_39)
.L_39:
        /*00f0*/ 	.word	0x00000000
        /*00f4*/ 	.short	0x0002
        /*00f6*/ 	.short	0x0010
        /*00f8*/ 	.byte	0x00, 0xf4, 0x21, 0x00


	//----- nvinfo : EIATTR_KPARAM_INFO
	.align		4
.L_40:
        /*00fc*/ 	.byte	0x04, 0x17
        /*00fe*/ 	.short	(.L_42 - .L_41)
.L_41:
        /*0100*/ 	.word	0x00000000
        /*0104*/ 	.short	0x0001
        /*0106*/ 	.short	0x0008
        /*0108*/ 	.byte	0x00, 0xf4, 0x21, 0x00


	//----- nvinfo : EIATTR_KPARAM_INFO
	.align		4
.L_42:
        /*010c*/ 	.byte	0x04, 0x17
        /*010e*/ 	.short	(.L_44 - .L_43)
.L_43:
        /*0110*/ 	.word	0x00000000
        /*0114*/ 	.short	0x0000
        /*0116*/ 	.short	0x0000
        /*0118*/ 	.byte	0x00, 0xf4, 0x21, 0x00


	//----- nvinfo : EIATTR_MAXREG_COUNT
	.align		4
.L_44:
        /*011c*/ 	.byte	0x03, 0x1b
        /*011e*/ 	.short	0x0080


	//----- nvinfo : EIATTR_COOP_GROUP_MASK_REGIDS
	.align		4
        /*0120*/ 	.byte	0x04, 0x29
        /*0122*/ 	.short	(.L_46 - .L_45)


	//   ....[0]....
.L_45:
        /*0124*/ 	.word	0xffffffff


	//   ....[1]....
        /*0128*/ 	.word	0xffffffff


	//   ....[2]....
        /*012c*/ 	.word	0xffffffff


	//   ....[3]....
        /*0130*/ 	.word	0xffffffff


	//   ....[4]....
        /*0134*/ 	.word	0xffffffff


	//   ....[5]....
        /*0138*/ 	.word	0xffffffff


	//   ....[6]....
        /*013c*/ 	.word	0xffffffff


	//   ....[7]....
        /*0140*/ 	.word	0xffffffff


	//   ....[8]....
        /*0144*/ 	.word	0xffffffff


	//   ....[9]....
        /*0148*/ 	.word	0xffffffff


	//   ....[10]....
        /*014c*/ 	.word	0xffffffff


	//   ....[11]....
        /*0150*/ 	.word	0xffffffff


	//   ....[12]....
        /*0154*/ 	.word	0xffffffff


	//   ....[13]....
        /*0158*/ 	.word	0xffffffff


	//   ....[14]....
        /*015c*/ 	.word	0xffffffff


	//   ....[15]....
        /*0160*/ 	.word	0xffffffff


	//   ....[16]....
        /*0164*/ 	.word	0xffffffff


	//   ....[17]....
        /*0168*/ 	.word	0xffffffff


	//   ....[18]....
        /*016c*/ 	.word	0xffffffff


	//   ....[19]....
        /*0170*/ 	.word	0xffffffff


	//   ....[20]....
        /*0174*/ 	.word	0xffffffff


	//   ....[21]....
        /*0178*/ 	.word	0xffffffff


	//   ....[22]....
        /*017c*/ 	.word	0xffffffff


	//   ....[23]....
        /*0180*/ 	.word	0xffffffff


	//   ....[24]....
        /*0184*/ 	.word	0xffffffff


	//   ....[25]....
        /*0188*/ 	.word	0xffffffff


	//   ....[26]....
        /*018c*/ 	.word	0xffffffff


	//   ....[27]....
        /*0190*/ 	.word	0xffffffff


	//   ....[28]....
        /*0194*/ 	.word	0xffffffff


	//   ....[29]....
        /*0198*/ 	.word	0xffffffff


	//   ....[30]....
        /*019c*/ 	.word	0xffffffff


	//   ....[31]....
        /*01a0*/ 	.word	0xffffffff


	//   ....[32]....
        /*01a4*/ 	.word	0xffffffff


	//   ....[33]....
        /*01a8*/ 	.word	0xffffffff


	//   ....[34]....
        /*01ac*/ 	.word	0xffffffff


	//   ....[35]....
        /*01b0*/ 	.word	0xffffffff


	//   ....[36]....
        /*01b4*/ 	.word	0xffffffff


	//   ....[37]....
        /*01b8*/ 	.word	0xffffffff


	//   ....[38]....
        /*01bc*/ 	.word	0xffffffff


	//   ....[39]....
        /*01c0*/ 	.word	0xffffffff


	//   ....[40]....
        /*01c4*/ 	.word	0xffffffff


	//   ....[41]....
        /*01c8*/ 	.word	0xffffffff


	//   ....[42]....
        /*01cc*/ 	.word	0xffffffff


	//   ....[43]....
        /*01d0*/ 	.word	0xffffffff


	//   ....[44]....
        /*01d4*/ 	.word	0xffffffff


	//   ....[45]....
        /*01d8*/ 	.word	0xffffffff


	//   ....[46]....
        /*01dc*/ 	.word	0xffffffff


	//   ....[47]....
        /*01e0*/ 	.word	0xffffffff


	//   ....[48]....
        /*01e4*/ 	.word	0xffffffff


	//   ....[49]....
        /*01e8*/ 	.word	0xffffffff


	//   ....[50]....
        /*01ec*/ 	.word	0xffffffff


	//   ....[51]....
        /*01f0*/ 	.word	0xffffffff


	//----- nvinfo : EIATTR_COOP_GROUP_INSTR_OFFSETS
	.align		4
.L_46:
        /*01f4*/ 	.byte	0x04, 0x28
        /*01f6*/ 	.short	(.L_48 - .L_47)


	//   ....[0]....
.L_47:
        /*01f8*/ 	.word	0x00000bd0


	//   ....[1]....
        /*01fc*/ 	.word	0x00000db0


	//   ....[2]....
        /*0200*/ 	.word	0x00000e40


	//   ....[3]....
        /*0204*/ 	.word	0x00000eb0


	//   ....[4]....
        /*0208*/ 	.word	0x00000f40


	//   ....[5]....
        /*020c*/ 	.word	0x00001030


	//   ....[6]....
        /*0210*/ 	.word	0x00001050


	//   ....[7]....
        /*0214*/ 	.word	0x000010c0


	//   ....[8]....
        /*0218*/ 	.word	0x00001180


	//   ....[9]....
        /*021c*/ 	.word	0x000011a0


	//   ....[10]....
        /*0220*/ 	.word	0x000011f0


	//   ....[11]....
        /*0224*/ 	.word	0x000012b0


	//   ....[12]....
        /*0228*/ 	.word	0x00001300


	//   ....[13]....
        /*022c*/ 	.word	0x00001420


	//   ....[14]....
        /*0230*/ 	.word	0x00001460


	//   ....[15]....
        /*0234*/ 	.word	0x000015b0


	//   ....[16]....
        /*0238*/ 	.word	0x000015c0


	//   ....[17]....
        /*023c*/ 	.word	0x00001600


	//   ....[18]....
        /*0240*/ 	.word	0x00001640


	//   ....[19]....
        /*0244*/ 	.word	0x000016d0


	//   ....[20]....
        /*0248*/ 	.word	0x00001790


	//   ....[21]....
        /*024c*/ 	.word	0x000017e0


	//   ....[22]....
        /*0250*/ 	.word	0x000018b0


	//   ....[23]....
        /*0254*/ 	.word	0x00001920


	//   ....[24]....
        /*0258*/ 	.word	0x00002780


	//   ....[25]....
        /*025c*/ 	.word	0x000027c0


	//   ....[26]....
        /*0260*/ 	.word	0x000027f0


	//   ....[27]....
        /*0264*/ 	.word	0x00002830


	//   ....[28]....
        /*0268*/ 	.word	0x00002880


	//   ....[29]....
        /*026c*/ 	.word	0x000028b0


	//   ....[30]....
        /*0270*/ 	.word	0x00002900


	//   ....[31]....
        /*0274*/ 	.word	0x00002930


	//   ....[32]....
        /*0278*/ 	.word	0x000029a0


	//   ....[33]....
        /*027c*/ 	.word	0x000029e0


	//   ....[34]....
        /*0280*/ 	.word	0x00002c20


	//   ....[35]....
        /*0284*/ 	.word	0x00002c40


	//   ....[36]....
        /*0288*/ 	.word	0x00002ca0


	//   ....[37]....
        /*028c*/ 	.word	0x00002cc0


	//   ....[38]....
        /*0290*/ 	.word	0x00002cd0


	//   ....[39]....
        /*0294*/ 	.word	0x00002d30


	//   ....[40]....
        /*0298*/ 	.word	0x00002d70


	//   ....[41]....
        /*029c*/ 	.word	0x00002da0


	//   ....[42]....
        /*02a0*/ 	.word	0x00002df0


	//   ....[43]....
        /*02a4*/ 	.word	0x00002e30


	//   ....[44]....
        /*02a8*/ 	.word	0x00002e60


	//   ....[45]....
        /*02ac*/ 	.word	0x00002ea0


	//   ....[46]....
        /*02b0*/ 	.word	0x00002ef0


	//   ....[47]....
        /*02b4*/ 	.word	0x00002f50


	//   ....[48]....
        /*02b8*/ 	.word	0x000030b0


	//   ....[49]....
        /*02bc*/ 	.word	0x00003110


	//   ....[50]....
        /*02c0*/ 	.word	0x00003160


	//   ....[51]....
        /*02c4*/ 	.word	0x000031a0


	//----- nvinfo : EIATTR_EXIT_INSTR_OFFSETS
	.align		4
.L_48:
        /*02c8*/ 	.byte	0x04, 0x1c
        /*02ca*/ 	.short	(.L_50 - .L_49)


	//   ....[0]....
.L_49:
        /*02cc*/ 	.word	0x00004450


	//   ....[1]....
        /*02d0*/ 	.word	0x00004470


	//----- nvinfo : EIATTR_REQNTID
	.align		4
.L_50:
        /*02d4*/ 	.byte	0x04, 0x10
        /*02d6*/ 	.short	(.L_52 - .L_51)
.L_51:
        /*02d8*/ 	.word	0x00000200
        /*02dc*/ 	.word	0x00000001
        /*02e0*/ 	.word	0x00000001
.L_52:


//--------------------- .nv.callgraph             --------------------------
	.section	.nv.callgraph,"",@"SHT_CUDA_CALLGRAPH"
	.align	4
	.sectionentsize	8
	.align		4
        /*0000*/ 	.word	0x00000000
	.align		4
        /*0004*/ 	.word	0xffffffff
	.align		4
        /*0008*/ 	.word	0x00000000
	.align		4
        /*000c*/ 	.word	0xfffffffe
	.align		4
        /*0010*/ 	.word	0x00000000
	.align		4
        /*0014*/ 	.word	0xfffffffd
	.align		4
        /*0018*/ 	.word	0x00000000
	.align		4
        /*001c*/ 	.word	0xfffffffc


//--------------------- .nv.rel.action            --------------------------
	.section	.nv.rel.action,"",@"SHT_CUDA_RELOCINFO"
	.align	8
	.sectionentsize	8
        /*0000*/ 	.byte	0x73, 0x00, 0x00, 0x00, 0x00, 0x00, 0x00, 0x00, 0x00, 0x00, 0x00, 0x11, 0x25, 0x00, 0x05, 0x36


//--------------------- .nv.constant4             --------------------------
	.section	.nv.constant4,"a",@progbits
	.align	8
	.align		8
.nv.constant4:
        /*0000*/ 	.dword	_$_str


//--------------------- .nv.constant0.triton_red_fused__to_copy_add_amax_amin_clamp_mul_native_layer_norm_reciprocal_1 --------------------------
	.section	.nv.constant0.triton_red_fused__to_copy_add_amax_amin_clamp_mul_native_layer_norm_reciprocal_1,"a",@progbits
	.sectionflags	@""
	.align	4
.nv.constant0.triton_red_fused__to_copy_add_amax_amin_clamp_mul_native_layer_norm_reciprocal_1:
	.zero		472


//--------------------- .text.triton_red_fused__to_copy_add_amax_amin_clamp_mul_native_layer_norm_reciprocal_1 --------------------------
	.section	.text.triton_red_fused__to_copy_add_amax_amin_clamp_mul_native_layer_norm_reciprocal_1,"ax",@progbits
	.sectionflags	@"SHF_BARRIERS=1"
	.sectioninfo	@"SHI_REGISTERS=64"
	.align	128
        .global         triton_red_fused__to_copy_add_amax_amin_clamp_mul_native_layer_norm_reciprocal_1
        .type           triton_red_fused__to_copy_add_amax_amin_clamp_mul_native_layer_norm_reciprocal_1,@function
        .size           triton_red_fused__to_copy_add_amax_amin_clamp_mul_native_layer_norm_reciprocal_1,(.L_x_2 - triton_red_fused__to_copy_add_amax_amin_clamp_mul_native_layer_norm_reciprocal_1)
        .other          triton_red_fused__to_copy_add_amax_amin_clamp_mul_native_layer_norm_reciprocal_1,@"STO_CUDA_ENTRY STV_DEFAULT"
triton_red_fused__to_copy_add_amax_amin_clamp_mul_native_layer_norm_reciprocal_1:
.text.triton_red_fused__to_copy_add_amax_amin_clamp_mul_native_layer_norm_reciprocal_1:
[----:B------:R-:W-:Y:S02]  /*0000*/  IMAD.MOV.U32 R1, RZ, RZ, c[0x0][0x28] ;  /* 0x00000a00ff017624 */ /* 0x000fe400078e00ff */
[----:B------:R-:W0:Y:S01]  /*0010*/  S2R R51, SR_TID.X ;  /* 0x0000000000337919 */ /* 0x000e220000002100 */
[----:B------:R-:W-:Y:S01]  /*0020*/  IMAD.MOV.U32 R16, RZ, RZ, 0x2 ;  /* 0x00000002ff107424 */ /* 0x000fe200078e00ff */
[----:B------:R-:W-:Y:S01]  /*0030*/  CS2R R8, SRZ ;  /* 0x0000000000087805 */ /* 0x000fe2000001ff00 */
[----:B------:R-:W-:Y:S01]  /*0040*/  CS2R R10, SRZ ;  /* 0x00000000000a7805 */ /* 0x000fe2000001ff00 */
[----:B------:R-:W1:Y:S01]  /*0050*/  S2R R54, SR_CTAID.X ;  /* 0x0000000000367919 */ /* 0x000e620000002500 */
[----:B------:R-:W-:Y:S01]  /*0060*/  ULDC.64 UR4, c[0x0][0x118] ;  /* 0x0000460000047ab9 */ /* 0x000fe20000000a00 */
[----:B------:R-:W-:Y:S01]  /*0070*/  CS2R R4, SRZ ;  /* 0x0000000000047805 */ /* 0x000fe2000001ff00 */
[----:B0-----:R-:W-:Y:S01]  /*0080*/  SHF.R.U32.HI R53, RZ, 0x8, R51 ;  /* 0x00000008ff357819 */ /* 0x001fe20000011633 */
[----:B------:R-:W-:Y:S02]  /*0090*/  IMAD.SHL.U32 R52, R51, 0x8, RZ ;  /* 0x0000000833347824 */ /* 0x000fe400078e00ff */
[----:B-1----:R-:W-:Y:S01]  /*00a0*/  IMAD.SHL.U32 R54, R54, 0x2, RZ ;  /* 0x0000000236367824 */ /* 0x002fe200078e00ff */
[----:B------:R-:W-:-:S02]  /*00b0*/  SGXT.U32 R53, R53, 0x1 ;  /* 0x000000013535781a */ /* 0x000fc40000000000 */
[----:B------:R-:W-:Y:S02]  /*00c0*/  LOP3.LUT R50, R52, 0x7f8, RZ, 0xc0, !PT ;  /* 0x000007f834327812 */ /* 0x000fe400078ec0ff */
[----:B------:R-:W-:Y:S02]  /*00d0*/  LOP3.LUT R53, R53, R54, RZ, 0xfc, !PT ;  /* 0x0000003635357212 */ /* 0x000fe400078efcff */
[----:B------:R-:W-:Y:S02]  /*00e0*/  LOP3.LUT R0, R50, 0x800, RZ, 0xfc, !PT ;  /* 0x0000080032007812 */ /* 0x000fe400078efcff */
[C---:B------:R-:W-:Y:S01]  /*00f0*/  ISETP.GE.AND P3, PT, R53.reuse, 0xe10, PT ;  /* 0x00000e103500780c */ /* 0x040fe20003f66270 */
[----:B------:R-:W-:Y:S01]  /*0100*/  IMAD R50, R53, 0xc00, R50 ;  /* 0x00000c0035327824 */ /* 0x000fe200078e0232 */
[----:B------:R-:W-:-:S03]  /*0110*/  ISETP.LT.U32.AND P0, PT, R0, 0xc00, PT ;  /* 0x00000c000000780c */ /* 0x000fc60003f01070 */
[----:B------:R-:W-:Y:S01]  /*0120*/  IMAD.WIDE R2, R50, R16, c[0x0][0x160] ;  /* 0x0000580032027625 */ /* 0x000fe200078e0210 */
[----:B------:R-:W-:-:S03]  /*0130*/  ISETP.LT.U32.AND.EX P0, PT, RZ, RZ, !P3, P0 ;  /* 0x000000ffff00720c */ /* 0x000fc60005f01100 */
[----:B------:R-:W-:Y:S01]  /*0140*/  IMAD R49, R53, 0xc00, R0 ;  /* 0x00000c0035317824 */ /* 0x000fe200078e0200 */
[----:B------:R-:W-:-:S03]  /*0150*/  CS2R R6, SRZ ;  /* 0x0000000000067805 */ /* 0x000fc6000001ff00 */
[----:B------:R0:W2:Y:S01]  /*0160*/  @!P3 LDG.E.EL.128 R8, [R2.64] ;  /* 0x000000040208b981 */ /* 0x0000a2000c2e1d00 */
[----:B------:R-:W-:-:S05]  /*0170*/  IMAD.WIDE R16, R49, R16, c[0x0][0x160] ;  /* 0x0000580031107625 */ /* 0x000fca00078e0210 */
[----:B------:R1:W3:Y:S01]  /*0180*/  @P0 LDG.E.EL.128 R4, [R16.64] ;  /* 0x0000000410040981 */ /* 0x0002e2000c2e1d00 */
[----:B------:R-:W-:Y:S01]  /*0190*/  ISETP.LT.AND P1, PT, R53, 0xe10, PT ;  /* 0x00000e103500780c */ /* 0x000fe20003f21270 */
[----:B------:R-:W-:Y:S01]  /*01a0*/  IMAD.MOV.U32 R46, RZ, RZ, 0x39aaaaab ;  /* 0x39aaaaabff2e7424 */ /* 0x000fe200078e00ff */
[----:B------:R-:W-:Y:S02]  /*01b0*/  UPLOP3.LUT UP0, UPT, UPT, UPT, UPT, 0x80, 0x0 ;  /* 0x000000000000789c */ /* 0x000fe40003f0f070 */
[----:B------:R-:W-:-:S05]  /*01c0*/  SEL R29, RZ, 0x3f800000, !P1 ;  /* 0x3f800000ff1d7807 */ /* 0x000fca0004800000 */
[----:B------:R-:W-:-:S05]  /*01d0*/  FADD R0, R29, 1 ;  /* 0x3f8000001d007421 */ /* 0x000fca0000000000 */
[----:B------:R-:W-:-:S05]  /*01e0*/  FSEL R29, R0, R29, P0 ;  /* 0x0000001d001d7208 */ /* 0x000fca0000000000 */
[C---:B------:R-:W-:Y:S01]  /*01f0*/  FADD R28, R29.reuse, R29 ;  /* 0x0000001d1d1c7221 */ /* 0x040fe20000000000 */
[----:B0-----:R-:W-:-:S03]  /*0200*/  FMUL R2, R29, 16777216 ;  /* 0x4b8000001d027820 */ /* 0x001fc60000400000 */
[C---:B------:R-:W-:Y:S01]  /*0210*/  FADD R26, R29.reuse, R28 ;  /* 0x0000001c1d1a7221 */ /* 0x040fe20000000000 */
[C---:B------:R-:W-:Y:S01]  /*0220*/  FMUL R3, R28.reuse, 16777216 ;  /* 0x4b8000001c037820 */ /* 0x040fe20000400000 */
[----:B------:R-:W-:Y:S02]  /*0230*/  FSETP.GEU.AND P6, PT, R28, 1.175494350822287508e-38, PT ;  /* 0x008000001c00780b */ /* 0x000fe40003fce000 */
[C---:B------:R-:W-:Y:S01]  /*0240*/  FADD R24, R29.reuse, R26 ;  /* 0x0000001a1d187221 */ /* 0x040fe20000000000 */
[C---:B------:R-:W-:Y:S01]  /*0250*/  FMUL R13, R26.reuse, 16777216 ;  /* 0x4b8000001a0d7820 */ /* 0x040fe20000400000 */
[----:B------:R-:W-:Y:S02]  /*0260*/  FSETP.GEU.AND P1, PT, R26, 1.175494350822287508e-38, PT ;  /* 0x008000001a00780b */ /* 0x000fe40003f2e000 */
[----:B------:R-:W-:Y:S01]  /*0270*/  FADD R22, R29, R24 ;  /* 0x000000181d167221 */ /* 0x000fe20000000000 */
[----:B-1----:R-:W-:Y:S01]  /*0280*/  FMUL R17, R24, 16777216 ;  /* 0x4b80000018117820 */ /* 0x002fe20000400000 */
[----:B------:R-:W-:-:S02]  /*0290*/  FSEL R13, R13, R26, !P1 ;  /* 0x0000001a0d0d7208 */ /* 0x000fc40004800000 */
[C---:B------:R-:W-:Y:S01]  /*02a0*/  FMUL R19, R22.reuse, 16777216 ;  /* 0x4b80000016137820 */ /* 0x040fe20000400000 */
[----:B------:R-:W-:Y:S01]  /*02b0*/  FADD R21, R29, R22 ;  /* 0x000000161d157221 */ /* 0x000fe20000000000 */
[----:B------:R-:W-:Y:S02]  /*02c0*/  FSETP.GEU.AND P4, PT, R22, 1.175494350822287508e-38, PT ;  /* 0x008000001600780b */ /* 0x000fe40003f8e000 */
[----:B------:R-:W-:Y:S01]  /*02d0*/  FSETP.GEU.AND P2, PT, R24, 1.175494350822287508e-38, PT ;  /* 0x008000001800780b */ /* 0x000fe20003f4e000 */
[----:B------:R-:W-:Y:S01]  /*02e0*/  FMUL R18, R21, 16777216 ;  /* 0x4b80000015127820 */ /* 0x000fe20000400000 */
[----:B------:R-:W-:Y:S01]  /*02f0*/  FSEL R23, R19, R22, !P4 ;  /* 0x0000001613177208 */ /* 0x000fe20006000000 */
[----:B------:R-:W-:Y:S01]  /*0300*/  FADD R19, R29, R21 ;  /* 0x000000151d137221 */ /* 0x000fe20000000000 */
[----:B------:R-:W-:Y:S01]  /*0310*/  FSETP.GEU.AND P5, PT, R21, 1.175494350822287508e-38, PT ;  /* 0x008000001500780b */ /* 0x000fe20003fae000 */
[----:B------:R-:W0:Y:S01]  /*0320*/  MUFU.RCP R13, R13 ;  /* 0x0000000d000d7308 */ /* 0x000e220000001000 */
[----:B------:R-:W-:Y:S01]  /*0330*/  FSEL R20, R2, R29, !P1 ;  /* 0x0000001d02147208 */ /* 0x000fe20004800000 */
[----:B------:R-:W-:Y:S01]  /*0340*/  FMUL R30, R19, 16777216 ;  /* 0x4b800000131e7820 */ /* 0x000fe20000400000 */
[----:B------:R-:W-:Y:S01]  /*0350*/  FSEL R27, R18, R21, !P5 ;  /* 0x00000015121b7208 */ /* 0x000fe20006800000 */
[----:B------:R-:W-:Y:S01]  /*0360*/  FADD R18, R29, R19 ;  /* 0x000000131d127221 */ /* 0x000fe20000000000 */
[----:B------:R-:W-:-:S02]  /*0370*/  FSEL R17, R17, R24, !P2 ;  /* 0x0000001811117208 */ /* 0x000fc40005000000 */
[----:B------:R-:W-:Y:S01]  /*0380*/  FSEL R3, R3, R28, !P6 ;  /* 0x0000001c03037208 */ /* 0x000fe20007000000 */
[C---:B------:R-:W-:Y:S01]  /*0390*/  FMUL R25, R18.reuse, 16777216 ;  /* 0x4b80000012197820 */ /* 0x040fe20000400000 */
[----:B------:R-:W-:Y:S01]  /*03a0*/  FSETP.GEU.AND P1, PT, R18, 1.175494350822287508e-38, PT ;  /* 0x008000001200780b */ /* 0x000fe20003f2e000 */
[----:B------:R-:W-:Y:S01]  /*03b0*/  MUFU.RCP R23, R23 ;  /* 0x0000001700177308 */ /* 0x000fe20000001000 */
[CC--:B------:R-:W-:Y:S02]  /*03c0*/  FSEL R16, R2.reuse, R29.reuse, !P6 ;  /* 0x0000001d02107208 */ /* 0x0c0fe40007000000 */
[----:B------:R-:W-:Y:S02]  /*03d0*/  FSEL R35, R25, R18, !P1 ;  /* 0x0000001219237208 */ /* 0x000fe40004800000 */
[----:B------:R-:W-:Y:S01]  /*03e0*/  FSETP.GEU.AND P6, PT, R19, 1.175494350822287508e-38, PT ;  /* 0x008000001300780b */ /* 0x000fe20003fce000 */
[----:B0-----:R-:W-:Y:S01]  /*03f0*/  FMUL R25, R13, R20 ;  /* 0x000000140d197220 */ /* 0x001fe20000400000 */
[----:B------:R-:W-:Y:S01]  /*0400*/  FSEL R20, R2, R29, !P2 ;  /* 0x0000001d02147208 */ /* 0x000fe20005000000 */
[----:B------:R-:W0:Y:S01]  /*0410*/  MUFU.RCP R17, R17 ;  /* 0x0000001100117308 */ /* 0x000e220000001000 */
[----:B------:R-:W-:-:S02]  /*0420*/  FSEL R33, R30, R19, !P6 ;  /* 0x000000131e217208 */ /* 0x000fc40007000000 */
[CC--:B------:R-:W-:Y:S02]  /*0430*/  FSEL R30, R2.reuse, R29.reuse, !P4 ;  /* 0x0000001d021e7208 */ /* 0x0c0fe40006000000 */
[CC--:B------:R-:W-:Y:S02]  /*0440*/  FSEL R32, R2.reuse, R29.reuse, !P5 ;  /* 0x0000001d02207208 */ /* 0x0c0fe40006800000 */
[CC--:B------:R-:W-:Y:S01]  /*0450*/  FSEL R34, R2.reuse, R29.reuse, !P6 ;  /* 0x0000001d02227208 */ /* 0x0c0fe20007000000 */
[----:B------:R0:W1:Y:S01]  /*0460*/  MUFU.RCP R31, R27 ;  /* 0x0000001b001f7308 */ /* 0x0000620000001000 */
[----:B------:R-:W-:Y:S02]  /*0470*/  FSEL R2, R2, R29, !P1 ;  /* 0x0000001d02027208 */ /* 0x000fe40004800000 */
[----:B------:R-:W-:Y:S02]  /*0480*/  FSETP.NEU.AND P1, PT, R28, RZ, PT ;  /* 0x000000ff1c00720b */ /* 0x000fe40003f2d000 */
[----:B------:R-:W-:-:S03]  /*0490*/  FSETP.NEU.AND P2, PT, R18, RZ, PT ;  /* 0x000000ff1200720b */ /* 0x000fc60003f4d000 */
[----:B------:R-:W4:Y:S01]  /*04a0*/  MUFU.RCP R35, R35 ;  /* 0x0000002300237308 */ /* 0x000f220000001000 */
[----:B0-----:R-:W-:Y:S01]  /*04b0*/  FMUL R27, R17, R20 ;  /* 0x00000014111b7220 */ /* 0x001fe20000400000 */
[----:B------:R-:W-:-:S06]  /*04c0*/  FMUL R17, R23, R30 ;  /* 0x0000001e17117220 */ /* 0x000fcc0000400000 */
[----:B------:R-:W0:Y:S01]  /*04d0*/  MUFU.RCP R33, R33 ;  /* 0x0000002100217308 */ /* 0x000e220000001000 */
[----:B-1----:R-:W-:Y:S01]  /*04e0*/  FMUL R23, R31, R32 ;  /* 0x000000201f177220 */ /* 0x002fe20000400000 */
[----:B----4-:R-:W-:-:S06]  /*04f0*/  FMUL R13, R35, R2 ;  /* 0x00000002230d7220 */ /* 0x010fcc0000400000 */
[----:B------:R-:W1:Y:S01]  /*0500*/  MUFU.RCP R3, R3 ;  /* 0x0000000300037308 */ /* 0x000e620000001000 */
[----:B------:R-:W-:Y:S01]  /*0510*/  FSEL R13, R13, RZ, P2 ;  /* 0x000000ff0d0d7208 */ /* 0x000fe20001000000 */
[----:B0-----:R-:W-:Y:S01]  /*0520*/  FMUL R20, R33, R34 ;  /* 0x0000002221147220 */ /* 0x001fe20000400000 */
[----:B-1----:R-:W-:-:S05]  /*0530*/  FMUL R16, R3, R16 ;  /* 0x0000001003107220 */ /* 0x002fca0000400000 */
[----:B------:R-:W-:Y:S02]  /*0540*/  FSEL R16, R16, RZ, P1 ;  /* 0x000000ff10107208 */ /* 0x000fe40000800000 */
[----:B------:R-:W-:-:S04]  /*0550*/  FSETP.NEU.AND P1, PT, R26, RZ, PT ;  /* 0x000000ff1a00720b */ /* 0x000fc80003f2d000 */
        /* <DEDUP_REMOVED lines=9> */
[C---:B--2---:R-:W-:Y:S01]  /*05f0*/  PRMT R32, R9.reuse, 0x7632, R32 ;  /* 0x0000763209207816 */ /* 0x044fe20000000020 */
[----:B------:R-:W-:Y:S01]  /*0600*/  IMAD.U32 R2, R9, 0x10000, RZ ;  /* 0x0001000009027824 */ /* 0x000fe200078e00ff */
[C---:B------:R-:W-:Y:S01]  /*0610*/  PRMT R31, R8.reuse, 0x7632, R31 ;  /* 0x00007632081f7816 */ /* 0x040fe2000000001f */
[----:B------:R-:W0:Y:S01]  /*0620*/  MUFU.RCP R9, R0 ;  /* 0x0000000000097308 */ /* 0x000e220000001000 */
[----:B------:R-:W-:Y:S01]  /*0630*/  IMAD.U32 R8, R8, 0x10000, RZ ;  /* 0x0001000008087824 */ /* 0x000fe200078e00ff */
[----:B------:R-:W-:Y:S01]  /*0640*/  PRMT R33, R10, 0x7632, R33 ;  /* 0x000076320a217816 */ /* 0x000fe20000000021 */
[C---:B---3--:R-:W-:Y:S01]  /*0650*/  IMAD.U32 R39, R4.reuse, 0x10000, RZ ;  /* 0x0001000004277824 */ /* 0x048fe200078e00ff */
[----:B------:R-:W-:Y:S01]  /*0660*/  PRMT R38, R4, 0x7632, R38 ;  /* 0x0000763204267816 */ /* 0x000fe20000000026 */
[----:B------:R-:W-:Y:S01]  /*0670*/  IMAD.U32 R10, R10, 0x10000, RZ ;  /* 0x000100000a0a7824 */ /* 0x000fe200078e00ff */
[----:B------:R-:W-:Y:S01]  /*0680*/  FSEL R43, R8, RZ, !P3 ;  /* 0x000000ff082b7208 */ /* 0x000fe20005800000 */
[----:B------:R-:W-:Y:S01]  /*0690*/  IMAD.U32 R31, R31, 0x10000, RZ ;  /* 0x000100001f1f7824 */ /* 0x000fe200078e00ff */
[C---:B------:R-:W-:Y:S01]  /*06a0*/  PRMT R30, R11.reuse, 0x7632, R30 ;  /* 0x000076320b1e7816 */ /* 0x040fe2000000001e */
[----:B------:R-:W-:Y:S01]  /*06b0*/  IMAD.U32 R11, R11, 0x10000, RZ ;  /* 0x000100000b0b7824 */ /* 0x000fe200078e00ff */
[----:B------:R-:W-:Y:S01]  /*06c0*/  FSEL R8, R2, RZ, !P3 ;  /* 0x000000ff02087208 */ /* 0x000fe20005800000 */
[----:B------:R-:W-:Y:S01]  /*06d0*/  FADD R4, -R43, R39 ;  /* 0x000000272b047221 */ /* 0x000fe20000000100 */
[----:B------:R-:W-:Y:S01]  /*06e0*/  FSEL R45, R10, RZ, !P3 ;  /* 0x000000ff0a2d7208 */ /* 0x000fe20005800000 */
[C---:B------:R-:W-:Y:S01]  /*06f0*/  IMAD.U32 R36, R5.reuse, 0x10000, RZ ;  /* 0x0001000005247824 */ /* 0x040fe200078e00ff */
[----:B------:R-:W-:Y:S01]  /*0700*/  PRMT R34, R5, 0x7632, R34 ;  /* 0x0000763205227816 */ /* 0x000fe20000000022 */
[----:B------:R-:W-:Y:S01]  /*0710*/  IMAD.U32 R37, R6, 0x10000, RZ ;  /* 0x0001000006257824 */ /* 0x000fe200078e00ff */
[----:B0-----:R-:W-:Y:S01]  /*0720*/  FFMA R0, R4, R9, R43 ;  /* 0x0000000904007223 */ /* 0x001fe2000000002b */
[----:B------:R-:W-:Y:S01]  /*0730*/  FSEL R47, R11, RZ, !P3 ;  /* 0x000000ff0b2f7208 */ /* 0x000fe20005800000 */
[C---:B------:R-:W-:Y:S01]  /*0740*/  IMAD.U32 R35, R7.reuse, 0x10000, RZ ;  /* 0x0001000007237824 */ /* 0x040fe200078e00ff */
[----:B------:R-:W-:Y:S01]  /*0750*/  PRMT R5, R6, 0x7632, R5 ;  /* 0x0000763206057816 */ /* 0x000fe20000000005 */
[----:B------:R-:W-:Y:S01]  /*0760*/  FADD R3, -R8, R36 ;  /* 0x0000002408037221 */ /* 0x000fe20000000100 */
[----:B------:R-:W-:Y:S01]  /*0770*/  PRMT R6, R7, 0x7632, R6 ;  /* 0x0000763207067816 */ /* 0x000fe20000000006 */
[----:B------:R-:W-:Y:S01]  /*0780*/  FADD R41, R39, -R0 ;  /* 0x8000000027297221 */ /* 0x000fe20000000000 */
[----:B------:R-:W-:Y:S01]  /*0790*/  FSEL R7, R0, R43, P0 ;  /* 0x0000002b00077208 */ /* 0x000fe20000000000 */
[----:B------:R-:W-:Y:S01]  /*07a0*/  FADD R2, -R45, R37 ;  /* 0x000000252d027221 */ /* 0x000fe20000000100 */
[----:B------:R-:W-:Y:S01]  /*07b0*/  FSEL R43, R31, RZ, !P3 ;  /* 0x000000ff1f2b7208 */ /* 0x000fe20005800000 */
[----:B------:R-:W-:Y:S01]  /*07c0*/  FADD R0, -R47, R35 ;  /* 0x000000232f007221 */ /* 0x000fe20000000100 */
[----:B------:R-:W-:Y:S01]  /*07d0*/  IMAD.U32 R39, R38, 0x10000, RZ ;  /* 0x0001000026277824 */ /* 0x000fe200078e00ff */
[-C--:B------:R-:W-:Y:S01]  /*07e0*/  FFMA R11, R3, R9.reuse, R8 ;  /* 0x00000009030b7223 */ /* 0x080fe20000000008 */
[----:B------:R-:W-:Y:S01]  /*07f0*/  IMAD.U32 R32, R32, 0x10000, RZ ;  /* 0x0001000020207824 */ /* 0x000fe200078e00ff */
[----:B------:R-:W-:Y:S01]  /*0800*/  FFMA R10, R2, R9, R45 ;  /* 0x00000009020a7223 */ /* 0x000fe2000000002d */
[----:B------:R-:W-:Y:S01]  /*0810*/  FFMA R31, R4, R41, RZ ;  /* 0x00000029041f7223 */ /* 0x000fe200000000ff */
[-C--:B------:R-:W-:Y:S01]  /*0820*/  FFMA R38, R0, R9.reuse, R47 ;  /* 0x0000000900267223 */ /* 0x080fe2000000002f */
[----:B------:R-:W-:Y:S01]  /*0830*/  FADD R4, -R43, R39 ;  /* 0x000000272b047221 */ /* 0x000fe20000000100 */
[----:B------:R-:W-:Y:S01]  /*0840*/  IMAD.U32 R33, R33, 0x10000, RZ ;  /* 0x0001000021217824 */ /* 0x000fe200078e00ff */
[----:B------:R-:W-:Y:S01]  /*0850*/  FADD R37, R37, -R10 ;  /* 0x8000000a25257221 */ /* 0x000fe20000000000 */
[----:B------:R-:W-:Y:S01]  /*0860*/  IMAD.U32 R40, R34, 0x10000, RZ ;  /* 0x0001000022287824 */ /* 0x000fe200078e00ff */
[----:B------:R-:W-:Y:S01]  /*0870*/  FSEL R42, R32, RZ, !P3 ;  /* 0x000000ff202a7208 */ /* 0x000fe20005800000 */
[----:B------:R-:W-:Y:S01]  /*0880*/  FADD R36, R36, -R11 ;  /* 0x8000000b24247221 */ /* 0x000fe20000000000 */
[----:B------:R-:W-:Y:S01]  /*0890*/  FSEL R8, R11, R8, P0 ;  /* 0x000000080b087208 */ /* 0x000fe20000000000 */
[----:B------:R-:W-:Y:S01]  /*08a0*/  FFMA R34, R4, R9, R43 ;  /* 0x0000000904227223 */ /* 0x000fe2000000002b */
[----:B------:R-:W-:Y:S01]  /*08b0*/  FSEL R10, R10, R45, P0 ;  /* 0x0000002d0a0a7208 */ /* 0x000fe20000000000 */
[----:B------:R-:W-:Y:S01]  /*08c0*/  FADD R35, R35, -R38 ;  /* 0x8000002623237221 */ /* 0x000fe20000000000 */
[----:B------:R-:W-:Y:S01]  /*08d0*/  FSEL R11, R38, R47, P0 ;  /* 0x0000002f260b7208 */ /* 0x000fe20000000000 */
[----:B------:R-:W-:Y:S01]  /*08e0*/  IMAD.U32 R30, R30, 0x10000, RZ ;  /* 0x000100001e1e7824 */ /* 0x000fe200078e00ff */
[----:B------:R-:W-:Y:S01]  /*08f0*/  FSEL R45, R33, RZ, !P3 ;  /* 0x000000ff212d7208 */ /* 0x000fe20005800000 */
[----:B------:R-:W-:Y:S01]  /*0900*/  IMAD.U32 R38, R5, 0x10000, RZ ;  /* 0x0001000005267824 */ /* 0x000fe200078e00ff */
[----:B------:R-:W-:Y:S01]  /*0910*/  FADD R5, -R42, R40 ;  /* 0x000000282a057221 */ /* 0x000fe20000000100 */
[----:B------:R-:W-:Y:S01]  /*0920*/  FADD R39, R39, -R34 ;  /* 0x8000002227277221 */ /* 0x000fe20000000000 */
[----:B------:R-:W-:Y:S01]  /*0930*/  FSEL R32, R34, R43, P0 ;  /* 0x0000002b22207208 */ /* 0x000fe20000000000 */
[----:B------:R-:W-:Y:S01]  /*0940*/  IMAD.U32 R41, R6, 0x10000, RZ ;  /* 0x0001000006297824 */ /* 0x000fe200078e00ff */
[----:B------:R-:W-:Y:S01]  /*0950*/  FADD R6, -R45, R38 ;  /* 0x000000262d067221 */ /* 0x000fe20000000100 */
[----:B------:R-:W-:Y:S01]  /*0960*/  FSEL R34, R30, RZ, !P3 ;  /* 0x000000ff1e227208 */ /* 0x000fe20005800000 */
[-C--:B------:R-:W-:Y:S01]  /*0970*/  FFMA R33, R5, R9.reuse, R42 ;  /* 0x0000000905217223 */ /* 0x080fe2000000002a */
[----:B------:R-:W-:Y:S01]  /*0980*/  FFMA R36, R3, R36, RZ ;  /* 0x0000002403247223 */ /* 0x000fe200000000ff */
[-C--:B------:R-:W-:Y:S01]  /*0990*/  FFMA R43, R6, R9.reuse, R45 ;  /* 0x00000009062b7223 */ /* 0x080fe2000000002d */
[----:B------:R-:W-:Y:S01]  /*09a0*/  FADD R32, -R7, R32 ;  /* 0x0000002007207221 */ /* 0x000fe20000000100 */
[----:B------:R-:W-:Y:S01]  /*09b0*/  FADD R3, -R34, R41 ;  /* 0x0000002922037221 */ /* 0x000fe20000000100 */
[----:B------:R-:W-:Y:S01]  /*09c0*/  FADD R40, R40, -R33 ;  /* 0x8000002128287221 */ /* 0x000fe20000000000 */
[----:B------:R-:W-:Y:S01]  /*09d0*/  FSEL R30, R33, R42, P0 ;  /* 0x0000002a211e7208 */ /* 0x000fe20000000000 */
[----:B------:R-:W-:Y:S01]  /*09e0*/  FADD R33, R38, -R43 ;  /* 0x8000002b26217221 */ /* 0x000fe20000000000 */
[----:B------:R-:W-:Y:S01]  /*09f0*/  FFMA R9, R3, R9, R34 ;  /* 0x0000000903097223 */ /* 0x000fe20000000022 */
[----:B------:R-:W-:Y:S01]  /*0a00*/  FFMA R38, R4, R39, RZ ;  /* 0x0000002704267223 */ /* 0x000fe200000000ff */
[----:B------:R-:W-:Y:S01]  /*0a10*/  FFMA R7, R32, R16, R7 ;  /* 0x0000001020077223 */ /* 0x000fe20000000007 */
[----:B------:R-:W-:Y:S01]  /*0a20*/  FFMA R40, R5, R40, RZ ;  /* 0x0000002805287223 */ /* 0x000fe200000000ff */
[----:B------:R-:W-:Y:S01]  /*0a30*/  FSEL R36, R36, RZ, P0 ;  /* 0x000000ff24247208 */ /* 0x000fe20000000000 */
[----:B------:R-:W-:Y:S01]  /*0a40*/  FADD R31, R31, R38 ;  /* 0x000000261f1f7221 */ /* 0x000fe20000000000 */
[----:B------:R-:W-:Y:S01]  /*0a50*/  FSEL R4, R9, R34, P0 ;  /* 0x0000002209047208 */ /* 0x000fe20000000000 */
[----:B------:R-:W-:Y:S01]  /*0a60*/  FMUL R34, R32, R32 ;  /* 0x0000002020227220 */ /* 0x000fe20000400000 */
[--C-:B------:R-:W-:Y:S01]  /*0a70*/  FADD R8, R8, -R7.reuse ;  /* 0x8000000708087221 */ /* 0x100fe20000000000 */
[----:B------:R-:W-:Y:S01]  /*0a80*/  FSEL R40, R40, RZ, P0 ;  /* 0x000000ff28287208 */ /* 0x000fe20000000000 */
[----:B------:R-:W-:Y:S01]  /*0a90*/  FFMA R35, R0, R35, RZ ;  /* 0x0000002300237223 */ /* 0x000fe200000000ff */
[----:B------:R-:W-:Y:S01]  /*0aa0*/  FSEL R31, R31, RZ, P0 ;  /* 0x000000ff1f1f7208 */ /* 0x000fe20000000000 */
[----:B------:R-:W-:Y:S01]  /*0ab0*/  FMUL R34, R29, R34 ;  /* 0x000000221d227220 */ /* 0x000fe20000400000 */
[C---:B------:R-:W-:Y:S01]  /*0ac0*/  FMUL R5, R8.reuse, R8 ;  /* 0x0000000808057220 */ /* 0x040fe20000400000 */
[----:B------:R-:W-:Y:S01]  /*0ad0*/  FFMA R7, R8, R25, R7 ;  /* 0x0000001908077223 */ /* 0x000fe20000000007 */
[----:B------:R-:W-:Y:S01]  /*0ae0*/  FADD R0, R41, -R9 ;  /* 0x8000000929007221 */ /* 0x000fe20000000000 */
[----:B------:R-:W-:Y:S01]  /*0af0*/  FFMA R31, R16, R34, R31 ;  /* 0x00000022101f7223 */ /* 0x000fe2000000001f */
[----:B------:R-:W-:Y:S01]  /*0b00*/  FMUL R5, R28, R5 ;  /* 0x000000051c057220 */ /* 0x000fe20000400000 */
[----:B------:R-:W-:Y:S01]  /*0b10*/  FADD R30, R30, -R7 ;  /* 0x800000071e1e7221 */ /* 0x000fe20000000000 */
[----:B------:R-:W-:Y:S01]  /*0b20*/  FFMA R37, R2, R37, RZ ;  /* 0x0000002502257223 */ /* 0x000fe200000000ff */
[----:B------:R-:W-:Y:S01]  /*0b30*/  FADD R36, R36, R31 ;  /* 0x0000001f24247221 */ /* 0x000fe20000000000 */
[----:B------:R-:W-:Y:S01]  /*0b40*/  FSEL R2, R43, R45, P0 ;  /* 0x0000002d2b027208 */ /* 0x000fe20000000000 */
[C---:B------:R-:W-:Y:S01]  /*0b50*/  FMUL R9, R30.reuse, R30 ;  /* 0x0000001e1e097220 */ /* 0x040fe20000400000 */
[----:B------:R-:W-:Y:S01]  /*0b60*/  FFMA R7, R30, R27, R7 ;  /* 0x0000001b1e077223 */ /* 0x000fe20000000007 */
[----:B------:R-:W-:Y:S01]  /*0b70*/  FFMA R5, R25, R5, R36 ;  /* 0x0000000519057223 */ /* 0x000fe20000000024 */
[----:B------:R-:W-:Y:S01]  /*0b80*/  FSEL R37, R37, RZ, P0 ;  /* 0x000000ff25257208 */ /* 0x000fe20000000000 */
[----:B------:R-:W-:Y:S01]  /*0b90*/  FMUL R9, R26, R9 ;  /* 0x000000091a097220 */ /* 0x000fe20000400000 */
[----:B------:R-:W-:Y:S01]  /*0ba0*/  FADD R10, R10, -R7 ;  /* 0x800000070a0a7221 */ /* 0x000fe20000000000 */
[----:B------:R-:W-:Y:S01]  /*0bb0*/  FADD R40, R40, R5 ;  /* 0x0000000528287221 */ /* 0x000fe20000000000 */
[----:B------:R-:W-:Y:S01]  /*0bc0*/  FFMA R33, R6, R33, RZ ;  /* 0x0000002106217223 */ /* 0x000fe200000000ff */
[----:B------:R-:W0:Y:S01]  /*0bd0*/  SHFL.BFLY PT, R5, R18, 0x10, 0x1f ;  /* 0x0e001f0012057f89 */ /* 0x000e2200000e0000 */
[C---:B------:R-:W-:Y:S01]  /*0be0*/  FFMA R7, R10.reuse, R17, R7 ;  /* 0x000000110a077223 */ /* 0x040fe20000000007 */
[----:B------:R-:W-:Y:S01]  /*0bf0*/  FFMA R40, R27, R9, R40 ;  /* 0x000000091b287223 */ /* 0x000fe20000000028 */
[----:B------:R-:W-:Y:S01]  /*0c00*/  FMUL R9, R10, R10 ;  /* 0x0000000a0a097220 */ /* 0x000fe20000400000 */
[----:B------:R-:W-:Y:S01]  /*0c10*/  FFMA R3, R3, R0, RZ ;  /* 0x0000000003037223 */ /* 0x000fe200000000ff */
[--C-:B------:R-:W-:Y:S01]  /*0c20*/  FADD R2, R2, -R7.reuse ;  /* 0x8000000702027221 */ /* 0x100fe20000000000 */
[----:B------:R-:W-:Y:S01]  /*0c30*/  FADD R40, R37, R40 ;  /* 0x0000002825287221 */ /* 0x000fe20000000000 */
[----:B------:R-:W-:Y:S01]  /*0c40*/  FMUL R9, R24, R9 ;  /* 0x0000000918097220 */ /* 0x000fe20000400000 */
[----:B------:R-:W-:Y:S01]  /*0c50*/  FSEL R33, R33, RZ, P0 ;  /* 0x000000ff21217208 */ /* 0x000fe20000000000 */
[----:B------:R-:W-:Y:S01]  /*0c60*/  IMAD.MOV.U32 R28, RZ, RZ, 0x7f800000 ;  /* 0x7f800000ff1c7424 */ /* 0x000fe200078e00ff */
[----:B------:R-:W-:Y:S01]  /*0c70*/  FSEL R35, R35, RZ, P0 ;  /* 0x000000ff23237208 */ /* 0x000fe20000000000 */
[----:B------:R-:W-:Y:S01]  /*0c80*/  FFMA R40, R17, R9, R40 ;  /* 0x0000000911287223 */ /* 0x000fe20000000028 */
[C---:B------:R-:W-:Y:S01]  /*0c90*/  FMUL R9, R2.reuse, R2 ;  /* 0x0000000202097220 */ /* 0x040fe20000400000 */
[----:B------:R-:W-:Y:S01]  /*0ca0*/  FFMA R2, R2, R23, R7 ;  /* 0x0000001702027223 */ /* 0x000fe20000000007 */
[----:B------:R-:W-:Y:S01]  /*0cb0*/  FSEL R3, R3, RZ, P0 ;  /* 0x000000ff03037208 */ /* 0x000fe20000000000 */
[----:B------:R-:W-:Y:S01]  /*0cc0*/  FADD R40, R33, R40 ;  /* 0x0000002821287221 */ /* 0x000fe20000000000 */
[----:B------:R-:W-:Y:S01]  /*0cd0*/  FMUL R9, R22, R9 ;  /* 0x0000000916097220 */ /* 0x000fe20000400000 */
[----:B------:R-:W-:Y:S01]  /*0ce0*/  FADD R11, R11, -R2 ;  /* 0x800000020b0b7221 */ /* 0x000fe20000000000 */
[----:B------:R-:W-:Y:S01]  /*0cf0*/  LOP3.LUT R31, R52, 0xff8, RZ, 0xc0, !PT ;  /* 0x00000ff8341f7812 */ /* 0x000fe200078ec0ff */
[----:B------:R-:W-:Y:S01]  /*0d00*/  IMAD.MOV.U32 R36, RZ, RZ, -0x800000 ;  /* 0xff800000ff247424 */ /* 0x000fe200078e00ff */
[----:B------:R-:W-:Y:S01]  /*0d10*/  FFMA R40, R23, R9, R40 ;  /* 0x0000000917287223 */ /* 0x000fe20000000028 */
[C---:B------:R-:W-:Y:S01]  /*0d20*/  FMUL R6, R11.reuse, R11 ;  /* 0x0000000b0b067220 */ /* 0x040fe20000400000 */
[----:B------:R-:W-:Y:S01]  /*0d30*/  FFMA R11, R11, R20, R2 ;  /* 0x000000140b0b7223 */ /* 0x000fe20000000002 */
[----:B------:R-:W-:Y:S01]  /*0d40*/  IMAD.SHL.U32 R29, R31, 0x4, RZ ;  /* 0x000000041f1d7824 */ /* 0x000fe200078e00ff */
[----:B0-----:R-:W-:Y:S01]  /*0d50*/  FADD R0, R18, R5 ;  /* 0x0000000512007221 */ /* 0x001fe20000000000 */
[----:B------:R-:W-:Y:S01]  /*0d60*/  FADD R35, R35, R40 ;  /* 0x0000002823237221 */ /* 0x000fe20000000000 */
[----:B------:R-:W-:Y:S01]  /*0d70*/  FADD R4, R4, -R11 ;  /* 0x8000000b04047221 */ /* 0x000fe20000000000 */
[----:B------:R-:W-:Y:S01]  /*0d80*/  FMUL R6, R21, R6 ;  /* 0x0000000615067220 */ /* 0x000fe20000400000 */
[C---:B------:R-:W-:Y:S01]  /*0d90*/  FMUL R7, R0.reuse, 0.25 ;  /* 0x3e80000000077820 */ /* 0x040fe20000400000 */
[C---:B------:R-:W-:Y:S01]  /*0da0*/  FSETP.GEU.AND P4, PT, |R0|.reuse, 1.175494350822287508e-38, PT ;  /* 0x008000000000780b */ /* 0x040fe20003f8e200 */
[----:B------:R-:W0:Y:S01]  /*0db0*/  SHFL.BFLY PT, R17, R0, 0x8, 0x1f ;  /* 0x0d001f0000117f89 */ /* 0x000e2200000e0000 */
[----:B------:R-:W-:Y:S01]  /*0dc0*/  FSETP.GT.AND P1, PT, |R0|, 8.50705917302346158658e+37, PT ;  /* 0x7e8000000000780b */ /* 0x000fe20003f24200 */
[----:B------:R-:W-:Y:S01]  /*0dd0*/  FMUL R2, R4, R4 ;  /* 0x0000000404027220 */ /* 0x000fe20000400000 */
[----:B------:R-:W-:Y:S01]  /*0de0*/  FFMA R6, R20, R6, R35 ;  /* 0x0000000614067223 */ /* 0x000fe20000000023 */
[----:B------:R-:W-:Y:S01]  /*0df0*/  FFMA R4, R4, R13, R11 ;  /* 0x0000000d04047223 */ /* 0x000fe2000000000b */
[----:B------:R-:W-:Y:S01]  /*0e00*/  FSEL R8, R7, R0, P1 ;  /* 0x0000000007087208 */ /* 0x000fe20000800000 */
[----:B------:R-:W-:Y:S01]  /*0e10*/  FMUL R2, R19, R2 ;  /* 0x0000000213027220 */ /* 0x000fe20000400000 */
[----:B------:R-:W-:Y:S01]  /*0e20*/  FADD R6, R3, R6 ;  /* 0x0000000603067221 */ /* 0x000fe20000000000 */
[----:B------:R-:W-:Y:S01]  /*0e30*/  FSETP.NEU.AND P2, PT, R0, RZ, PT ;  /* 0x000000ff0000720b */ /* 0x000fe20003f4d000 */
[----:B------:R-:W1:Y:S01]  /*0e40*/  SHFL.BFLY PT, R3, R4, 0x10, 0x1f ;  /* 0x0e001f0004037f89 */ /* 0x000e6200000e0000 */
[----:B------:R-:W-:Y:S01]  /*0e50*/  IMAD.MOV.U32 R37, RZ, RZ, 0x7f800000 ;  /* 0x7f800000ff257424 */ /* 0x000fe200078e00ff */
[----:B------:R-:W-:Y:S01]  /*0e60*/  FFMA R2, R13, R2, R6 ;  /* 0x000000020d027223 */ /* 0x000fe20000000006 */
[----:B------:R-:W-:Y:S01]  /*0e70*/  @!P4 FMUL R8, R8, 16777216 ;  /* 0x4b8000000808c820 */ /* 0x000fe20000400000 */
[----:B------:R-:W-:Y:S01]  /*0e80*/  IMAD.MOV.U32 R38, RZ, RZ, 0x7f800000 ;  /* 0x7f800000ff267424 */ /* 0x000fe200078e00ff */
[----:B------:R-:W-:Y:S01]  /*0e90*/  @P1 FMUL R5, R5, 0.25 ;  /* 0x3e80000005051820 */ /* 0x000fe20000400000 */
[----:B------:R-:W-:Y:S01]  /*0ea0*/  IMAD.MOV.U32 R39, RZ, RZ, 0x7f800000 ;  /* 0x7f800000ff277424 */ /* 0x000fe200078e00ff */
[----:B------:R-:W2:Y:S01]  /*0eb0*/  SHFL.BFLY PT, R7, R2, 0x10, 0x1f ;  /* 0x0e001f0002077f89 */ /* 0x000ea200000e0000 */
[----:B------:R-:W-:Y:S01]  /*0ec0*/  IMAD.MOV.U32 R40, RZ, RZ, 0x7f800000 ;  /* 0x7f800000ff287424 */ /* 0x000fe200078e00ff */
[----:B------:R-:W3:Y:S01]  /*0ed0*/  MUFU.RCP R8, R8 ;  /* 0x0000000800087308 */ /* 0x000ee20000001000 */
[----:B------:R-:W-:Y:S01]  /*0ee0*/  @!P4 FMUL R5, R5, 16777216 ;  /* 0x4b8000000505c820 */ /* 0x000fe20000400000 */
[----:B------:R-:W-:-:S02]  /*0ef0*/  SHF.R.S32.HI R42, RZ, 0x1f, R50 ;  /* 0x0000001fff2a7819 */ /* 0x000fc40000011432 */
[----:B------:R-:W-:Y:S01]  /*0f00*/  SHF.R.S32.HI R43, RZ, 0x1f, R49 ;  /* 0x0000001fff2b7819 */ /* 0x000fe20000011431 */
[----:B0-----:R-:W-:-:S04]  /*0f10*/  FADD R6, R0, R17 ;  /* 0x0000001100067221 */ /* 0x001fc80000000000 */
[C---:B------:R-:W-:Y:S01]  /*0f20*/  FMUL R9, R6.reuse, 0.25 ;  /* 0x3e80000006097820 */ /* 0x040fe20000400000 */
[C---:B------:R-:W-:Y:S01]  /*0f30*/  FSETP.GEU.AND P4, PT, |R6|.reuse, 1.175494350822287508e-38, PT ;  /* 0x008000000600780b */ /* 0x040fe20003f8e200 */
[----:B------:R-:W0:Y:S01]  /*0f40*/  SHFL.BFLY PT, R11, R6, 0x4, 0x1f ;  /* 0x0c801f00060b7f89 */ /* 0x000e2200000e0000 */
[----:B------:R-:W-:Y:S01]  /*0f50*/  FSETP.GT.AND P1, PT, |R6|, 8.50705917302346158658e+37, PT ;  /* 0x7e8000000600780b */ /* 0x000fe20003f24200 */
[----:B-1----:R-:W-:Y:S01]  /*0f60*/  FADD R3, -R4, R3 ;  /* 0x0000000304037221 */ /* 0x002fe20000000100 */
[----:B---3--:R-:W-:Y:S02]  /*0f70*/  FMUL R5, R8, R5 ;  /* 0x0000000508057220 */ /* 0x008fe40000400000 */
[----:B------:R-:W-:Y:S01]  /*0f80*/  FSEL R8, R9, R6, P1 ;  /* 0x0000000609087208 */ /* 0x000fe20000800000 */
[----:B------:R-:W-:Y:S02]  /*0f90*/  FMUL R9, R3, R3 ;  /* 0x0000000303097220 */ /* 0x000fe40000400000 */
[----:B------:R-:W-:Y:S01]  /*0fa0*/  FSEL R5, R5, RZ, P2 ;  /* 0x000000ff05057208 */ /* 0x000fe20001000000 */
[----:B--2---:R-:W-:Y:S01]  /*0fb0*/  FADD R2, R2, R7 ;  /* 0x0000000702027221 */ /* 0x004fe20000000000 */
[----:B------:R-:W-:-:S02]  /*0fc0*/  FMUL R9, R18, R9 ;  /* 0x0000000912097220 */ /* 0x000fc40000400000 */
[----:B------:R-:W-:Y:S01]  /*0fd0*/  @!P4 FMUL R8, R8, 16777216 ;  /* 0x4b8000000808c820 */ /* 0x000fe20000400000 */
[----:B------:R-:W-:Y:S01]  /*0fe0*/  FSETP.NEU.AND P2, PT, R6, RZ, PT ;  /* 0x000000ff0600720b */ /* 0x000fe20003f4d000 */
[----:B------:R-:W-:Y:S01]  /*0ff0*/  FFMA R3, R3, R5, R4 ;  /* 0x0000000503037223 */ /* 0x000fe20000000004 */
[----:B------:R-:W-:Y:S01]  /*1000*/  FFMA R2, R5, R9, R2 ;  /* 0x0000000905027223 */ /* 0x000fe20000000002 */
[----:B------:R-:W-:Y:S02]  /*1010*/  @P1 FMUL R17, R17, 0.25 ;  /* 0x3e80000011111820 */ /* 0x000fe40000400000 */
[----:B------:R-:W1:Y:S01]  /*1020*/  MUFU.RCP R8, R8 ;  /* 0x0000000800087308 */ /* 0x000e620000001000 */
[----:B------:R-:W2:Y:S01]  /*1030*/  SHFL.BFLY PT, R4, R3, 0x8, 0x1f ;  /* 0x0d001f0003047f89 */ /* 0x000ea200000e0000 */
[----:B------:R-:W-:-:S03]  /*1040*/  @!P4 FMUL R17, R17, 16777216 ;  /* 0x4b8000001111c820 */ /* 0x000fc60000400000 */
[----:B------:R-:W3:Y:S01]  /*1050*/  SHFL.BFLY PT, R5, R2, 0x8, 0x1f ;  /* 0x0d001f0002057f89 */ /* 0x000ee200000e0000 */
[----:B0-----:R-:W-:-:S04]  /*1060*/  FADD R9, R6, R11 ;  /* 0x0000000b06097221 */ /* 0x001fc80000000000 */
[C---:B------:R-:W-:Y:S01]  /*1070*/  FMUL R10, R9.reuse, 0.25 ;  /* 0x3e800000090a7820 */ /* 0x040fe20000400000 */
[C---:B------:R-:W-:Y:S02]  /*1080*/  FSETP.GEU.AND P4, PT, |R9|.reuse, 1.175494350822287508e-38, PT ;  /* 0x008000000900780b */ /* 0x040fe40003f8e200 */
[----:B------:R-:W-:Y:S01]  /*1090*/  FSETP.GT.AND P1, PT, |R9|, 8.50705917302346158658e+37, PT ;  /* 0x7e8000000900780b */ /* 0x000fe20003f24200 */
[----:B-1----:R-:W-:-:S03]  /*10a0*/  FMUL R17, R8, R17 ;  /* 0x0000001108117220 */ /* 0x002fc60000400000 */
[----:B------:R-:W-:Y:S01]  /*10b0*/  FSEL R10, R10, R9, P1 ;  /* 0x000000090a0a7208 */ /* 0x000fe20000800000 */
[----:B------:R-:W0:Y:S01]  /*10c0*/  SHFL.BFLY PT, R8, R9, 0x2, 0x1f ;  /* 0x0c401f0009087f89 */ /* 0x000e2200000e0000 */
[----:B------:R-:W-:Y:S02]  /*10d0*/  FSEL R17, R17, RZ, P2 ;  /* 0x000000ff11117208 */ /* 0x000fe40001000000 */
[----:B------:R-:W-:-:S03]  /*10e0*/  FSETP.NEU.AND P2, PT, R9, RZ, PT ;  /* 0x000000ff0900720b */ /* 0x000fc60003f4d000 */
[----:B------:R-:W-:Y:S01]  /*10f0*/  @!P4 FMUL R10, R10, 16777216 ;  /* 0x4b8000000a0ac820 */ /* 0x000fe20000400000 */
[----:B--2---:R-:W-:Y:S01]  /*1100*/  FADD R4, -R3, R4 ;  /* 0x0000000403047221 */ /* 0x004fe20000000100 */
[----:B------:R-:W-:-:S03]  /*1110*/  @P1 FMUL R11, R11, 0.25 ;  /* 0x3e8000000b0b1820 */ /* 0x000fc60000400000 */
[C---:B------:R-:W-:Y:S01]  /*1120*/  FMUL R7, R4.reuse, R4 ;  /* 0x0000000404077220 */ /* 0x040fe20000400000 */
[----:B------:R-:W-:Y:S01]  /*1130*/  FFMA R3, R4, R17, R3 ;  /* 0x0000001104037223 */ /* 0x000fe20000000003 */
[----:B---3--:R-:W-:Y:S01]  /*1140*/  FADD R2, R2, R5 ;  /* 0x0000000502027221 */ /* 0x008fe20000000000 */
[----:B------:R-:W1:Y:S01]  /*1150*/  MUFU.RCP R10, R10 ;  /* 0x0000000a000a7308 */ /* 0x000e620000001000 */
[----:B------:R-:W-:Y:S01]  /*1160*/  FMUL R7, R0, R7 ;  /* 0x0000000700077220 */ /* 0x000fe20000400000 */
[----:B------:R-:W-:Y:S01]  /*1170*/  @!P4 FMUL R11, R11, 16777216 ;  /* 0x4b8000000b0bc820 */ /* 0x000fe20000400000 */
[----:B------:R-:W2:Y:S02]  /*1180*/  SHFL.BFLY PT, R0, R3, 0x4, 0x1f ;  /* 0x0c801f0003007f89 */ /* 0x000ea400000e0000 */
[----:B------:R-:W-:-:S05]  /*1190*/  FFMA R2, R17, R7, R2 ;  /* 0x0000000711027223 */ /* 0x000fca0000000002 */
[----:B------:R-:W3:Y:S01]  /*11a0*/  SHFL.BFLY PT, R5, R2, 0x4, 0x1f ;  /* 0x0c801f0002057f89 */ /* 0x000ee200000e0000 */
[----:B0-----:R-:W-:-:S04]  /*11b0*/  FADD R4, R9, R8 ;  /* 0x0000000809047221 */ /* 0x001fc80000000000 */
[----:B------:R-:W-:Y:S01]  /*11c0*/  FMUL R7, R4, 0.25 ;  /* 0x3e80000004077820 */ /* 0x000fe20000400000 */
[----:B-1----:R-:W-:Y:S01]  /*11d0*/  FMUL R11, R10, R11 ;  /* 0x0000000b0a0b7220 */ /* 0x002fe20000400000 */
[C---:B------:R-:W-:Y:S01]  /*11e0*/  FSETP.GEU.AND P4, PT, |R4|.reuse, 1.175494350822287508e-38, PT ;  /* 0x008000000400780b */ /* 0x040fe20003f8e200 */
[----:B------:R-:W0:Y:S01]  /*11f0*/  SHFL.BFLY PT, R13, R4, 0x1, 0x1f ;  /* 0x0c201f00040d7f89 */ /* 0x000e2200000e0000 */
[C---:B------:R-:W-:Y:S02]  /*1200*/  FSETP.GT.AND P1, PT, |R4|.reuse, 8.50705917302346158658e+37, PT ;  /* 0x7e8000000400780b */ /* 0x040fe40003f24200 */
[----:B------:R-:W-:Y:S02]  /*1210*/  FSEL R11, R11, RZ, P2 ;  /* 0x000000ff0b0b7208 */ /* 0x000fe40001000000 */
[----:B------:R-:W-:Y:S02]  /*1220*/  FSEL R10, R7, R4, P1 ;  /* 0x00000004070a7208 */ /* 0x000fe40000800000 */
[----:B------:R-:W-:Y:S01]  /*1230*/  FSETP.NEU.AND P2, PT, R4, RZ, PT ;  /* 0x000000ff0400720b */ /* 0x000fe20003f4d000 */
[----:B--2---:R-:W-:-:S04]  /*1240*/  FADD R0, -R3, R0 ;  /* 0x0000000003007221 */ /* 0x004fc80000000100 */
[----:B------:R-:W-:Y:S01]  /*1250*/  @!P4 FMUL R10, R10, 16777216 ;  /* 0x4b8000000a0ac820 */ /* 0x000fe20000400000 */
[C---:B------:R-:W-:Y:S01]  /*1260*/  FMUL R7, R0.reuse, R0 ;  /* 0x0000000000077220 */ /* 0x040fe20000400000 */
[----:B------:R-:W-:Y:S01]  /*1270*/  FFMA R0, R0, R11, R3 ;  /* 0x0000000b00007223 */ /* 0x000fe20000000003 */
[----:B------:R-:W-:Y:S01]  /*1280*/  @P1 FMUL R8, R8, 0.25 ;  /* 0x3e80000008081820 */ /* 0x000fe20000400000 */
[----:B---3--:R-:W-:Y:S01]  /*1290*/  FADD R2, R2, R5 ;  /* 0x0000000502027221 */ /* 0x008fe20000000000 */
[----:B------:R-:W-:Y:S02]  /*12a0*/  FMUL R7, R6, R7 ;  /* 0x0000000706077220 */ /* 0x000fe40000400000 */
[----:B------:R-:W1:Y:S01]  /*12b0*/  SHFL.BFLY PT, R3, R0, 0x2, 0x1f ;  /* 0x0c401f0000037f89 */ /* 0x000e6200000e0000 */
[----:B------:R-:W-:Y:S01]  /*12c0*/  @!P4 FMUL R8, R8, 16777216 ;  /* 0x4b8000000808c820 */ /* 0x000fe20000400000 */
[----:B------:R-:W-:Y:S02]  /*12d0*/  FFMA R2, R11, R7, R2 ;  /* 0x000000070b027223 */ /* 0x000fe40000000002 */
[----:B------:R-:W2:Y:S01]  /*12e0*/  MUFU.RCP R7, R10 ;  /* 0x0000000a00077308 */ /* 0x000ea20000001000 */
[----:B0-----:R-:W-:-:S02]  /*12f0*/  FADD R11, R4, R13 ;  /* 0x0000000d040b7221 */ /* 0x001fc40000000000 */
[----:B------:R-:W0:Y:S02]  /*1300*/  SHFL.BFLY PT, R5, R2, 0x2, 0x1f ;  /* 0x0c401f0002057f89 */ /* 0x000e2400000e0000 */
[C---:B------:R-:W-:Y:S01]  /*1310*/  FMUL R6, R11.reuse, 0.25 ;  /* 0x3e8000000b067820 */ /* 0x040fe20000400000 */
[C---:B------:R-:W-:Y:S02]  /*1320*/  FSETP.GT.AND P1, PT, |R11|.reuse, 8.50705917302346158658e+37, PT ;  /* 0x7e8000000b00780b */ /* 0x040fe40003f24200 */
[----:B------:R-:W-:Y:S01]  /*1330*/  FSETP.GEU.AND P4, PT, |R11|, 1.175494350822287508e-38, PT ;  /* 0x008000000b00780b */ /* 0x000fe20003f8e200 */
[----:B--2---:R-:W-:Y:S01]  /*1340*/  FMUL R7, R7, R8 ;  /* 0x0000000807077220 */ /* 0x004fe20000400000 */
[----:B------:R-:W-:-:S09]  /*1350*/  FSEL R8, R6, R11, P1 ;  /* 0x0000000b06087208 */ /* 0x000fd20000800000 */
[----:B------:R-:W-:Y:S01]  /*1360*/  @P1 FMUL R13, R13, 0.25 ;  /* 0x3e8000000d0d1820 */ /* 0x000fe20000400000 */
[----:B-1----:R-:W-:Y:S01]  /*1370*/  FADD R3, -R0, R3 ;  /* 0x0000000300037221 */ /* 0x002fe20000000100 */
[----:B------:R-:W-:Y:S01]  /*1380*/  FSEL R7, R7, RZ, P2 ;  /* 0x000000ff07077208 */ /* 0x000fe20001000000 */
[----:B------:R-:W-:Y:S01]  /*1390*/  @!P4 FMUL R8, R8, 16777216 ;  /* 0x4b8000000808c820 */ /* 0x000fe20000400000 */
[----:B------:R-:W-:Y:S01]  /*13a0*/  @!P4 FMUL R13, R13, 16777216 ;  /* 0x4b8000000d0dc820 */ /* 0x000fe20000400000 */
[----:B------:R-:W-:Y:S01]  /*13b0*/  FMUL R6, R3, R3 ;  /* 0x0000000303067220 */ /* 0x000fe20000400000 */
[----:B------:R-:W-:Y:S01]  /*13c0*/  FSETP.NEU.AND P1, PT, R11, RZ, PT ;  /* 0x000000ff0b00720b */ /* 0x000fe20003f2d000 */
[----:B------:R-:W-:Y:S01]  /*13d0*/  FFMA R3, R3, R7, R0 ;  /* 0x0000000703037223 */ /* 0x000fe20000000000 */
[----:B0-----:R-:W-:Y:S01]  /*13e0*/  FADD R2, R2, R5 ;  /* 0x0000000502027221 */ /* 0x001fe20000000000 */
[----:B------:R-:W-:Y:S01]  /*13f0*/  FMUL R6, R9, R6 ;  /* 0x0000000609067220 */ /* 0x000fe20000400000 */
[----:B------:R-:W0:Y:S01]  /*1400*/  MUFU.RCP R8, R8 ;  /* 0x0000000800087308 */ /* 0x000e220000001000 */
[----:B------:R-:W-:Y:S01]  /*1410*/  LOP3.LUT P4, RZ, R51, 0x1f, RZ, 0xc0, !PT ;  /* 0x0000001f33ff7812 */ /* 0x000fe2000788c0ff */
[----:B------:R-:W1:Y:S01]  /*1420*/  SHFL.BFLY PT, R0, R3, 0x1, 0x1f ;  /* 0x0c201f0003007f89 */ /* 0x000e6200000e0000 */
[----:B------:R-:W-:Y:S01]  /*1430*/  FFMA R2, R7, R6, R2 ;  /* 0x0000000607027223 */ /* 0x000fe20000000002 */
[----:B------:R-:W-:-:S02]  /*1440*/  SHF.R.U32.HI R7, RZ, 0x5, R51 ;  /* 0x00000005ff077819 */ /* 0x000fc40000011633 */
[----:B------:R-:W-:Y:S02]  /*1450*/  ISETP.GE.AND P2, PT, R51, 0x10, PT ;  /* 0x000000103300780c */ /* 0x000fe40003f46270 */
[----:B------:R-:W2:Y:S01]  /*1460*/  SHFL.BFLY PT, R5, R2, 0x1, 0x1f ;  /* 0x0c201f0002057f89 */ /* 0x000ea200000e0000 */
[----:B0-----:R-:W-:Y:S01]  /*1470*/  FMUL R13, R8, R13 ;  /* 0x0000000d080d7220 */ /* 0x001fe20000400000 */
[----:B------:R-:W-:-:S04]  /*1480*/  SGXT.U32 R8, R7, 0x3 ;  /* 0x000000030708781a */ /* 0x000fc80000000000 */
[----:B------:R-:W-:Y:S01]  /*1490*/  FSEL R13, R13, RZ, P1 ;  /* 0x000000ff0d0d7208 */ /* 0x000fe20000800000 */
[----:B-1----:R-:W-:Y:S01]  /*14a0*/  FADD R6, -R3, R0 ;  /* 0x0000000003067221 */ /* 0x002fe20000000100 */
[----:B------:R-:W-:-:S03]  /*14b0*/  LOP3.LUT R0, R51, 0x100, RZ, 0xc0, !PT ;  /* 0x0000010033007812 */ /* 0x000fc600078ec0ff */
[----:B------:R-:W-:Y:S01]  /*14c0*/  FMUL R7, R6, R6 ;  /* 0x0000000606077220 */ /* 0x000fe20000400000 */
[--C-:B------:R-:W-:Y:S01]  /*14d0*/  SHF.R.U32.HI R9, RZ, 0x5, R0.reuse ;  /* 0x00000005ff097819 */ /* 0x100fe20000011600 */
[----:B--2---:R-:W-:Y:S01]  /*14e0*/  FADD R2, R2, R5 ;  /* 0x0000000502027221 */ /* 0x004fe20000000000 */
[----:B------:R-:W-:Y:S01]  /*14f0*/  FFMA R5, R6, R13, R3 ;  /* 0x0000000d06057223 */ /* 0x000fe20000000003 */
[----:B------:R-:W-:Y:S01]  /*1500*/  FMUL R7, R4, R7 ;  /* 0x0000000704077220 */ /* 0x000fe20000400000 */
[----:B------:R-:W-:Y:S02]  /*1510*/  LOP3.LUT R8, R9, R8, RZ, 0xfc, !PT ;  /* 0x0000000809087212 */ /* 0x000fe400078efcff */
[----:B------:R-:W-:Y:S01]  /*1520*/  SHF.R.U32.HI R0, RZ, 0x3, R0 ;  /* 0x00000003ff007819 */ /* 0x000fe20000011600 */
[----:B------:R-:W-:Y:S02]  /*1530*/  FFMA R7, R13, R7, R2 ;  /* 0x000000070d077223 */ /* 0x000fe40000000002 */
[----:B------:R-:W-:Y:S04]  /*1540*/  @!P4 STS [R8.X4+0x80], R11 ;  /* 0x0000800b0800c388 */ /* 0x000fe80000004800 */
[----:B------:R-:W-:Y:S04]  /*1550*/  @!P4 STS [R8.X4], R5 ;  /* 0x000000050800c388 */ /* 0x000fe80000004800 */
[----:B------:R-:W-:Y:S04]  /*1560*/  @!P4 STS [R8.X4+0x40], R7 ;  /* 0x000040070800c388 */ /* 0x000fe80000004800 */
[----:B------:R-:W-:Y:S06]  /*1570*/  BAR.SYNC.DEFER_BLOCKING 0x0 ;  /* 0x0000000000007b1d */ /* 0x000fec0000010000 */
[----:B------:R-:W0:Y:S04]  /*1580*/  @!P2 LDS R15, [R51.X4+0x80] ;  /* 0x00008000330fa984 */ /* 0x000e280000004800 */
[----:B------:R-:W-:Y:S04]  /*1590*/  @!P2 LDS R12, [R51.X4] ;  /* 0x00000000330ca984 */ /* 0x000fe80000004800 */
[----:B------:R-:W1:Y:S04]  /*15a0*/  @!P2 LDS R14, [R51.X4+0x40] ;  /* 0x00004000330ea984 */ /* 0x000e680000004800 */
[----:B0-----:R-:W0:Y:S04]  /*15b0*/  SHFL.BFLY PT, R2, R15, 0x4, 0x1f ;  /* 0x0c801f000f027f89 */ /* 0x001e2800000e0000 */
[----:B-1----:R-:W1:Y:S01]  /*15c0*/  SHFL.BFLY PT, R5, R14, 0x4, 0x1f ;  /* 0x0c801f000e057f89 */ /* 0x002e6200000e0000 */
[----:B0-----:R-:W-:-:S04]  /*15d0*/  FADD R4, R15, R2 ;  /* 0x000000020f047221 */ /* 0x001fc80000000000 */
[C---:B------:R-:W-:Y:S01]  /*15e0*/  FMUL R3, R4.reuse, 0.25 ;  /* 0x3e80000004037820 */ /* 0x040fe20000400000 */
[C---:B------:R-:W-:Y:S01]  /*15f0*/  FSETP.GEU.AND P2, PT, |R4|.reuse, 1.175494350822287508e-38, PT ;  /* 0x008000000400780b */ /* 0x040fe20003f4e200 */
[----:B------:R-:W0:Y:S01]  /*1600*/  SHFL.BFLY PT, R9, R4, 0x2, 0x1f ;  /* 0x0c401f0004097f89 */ /* 0x000e2200000e0000 */
[----:B------:R-:W-:Y:S01]  /*1610*/  FSETP.GT.AND P1, PT, |R4|, 8.50705917302346158658e+37, PT ;  /* 0x7e8000000400780b */ /* 0x000fe20003f24200 */
[----:B-1----:R-:W-:-:S03]  /*1620*/  FADD R14, R14, R5 ;  /* 0x000000050e0e7221 */ /* 0x002fc60000000000 */
[----:B------:R-:W-:Y:S02]  /*1630*/  FSEL R6, R3, R4, P1 ;  /* 0x0000000403067208 */ /* 0x000fe40000800000 */
[----:B------:R-:W1:Y:S05]  /*1640*/  SHFL.BFLY PT, R3, R12, 0x4, 0x1f ;  /* 0x0c801f000c037f89 */ /* 0x000e6a00000e0000 */
[----:B------:R-:W-:Y:S02]  /*1650*/  @!P2 FMUL R6, R6, 16777216 ;  /* 0x4b8000000606a820 */ /* 0x000fe40000400000 */
[----:B------:R-:W-:Y:S02]  /*1660*/  @P1 FMUL R2, R2, 0.25 ;  /* 0x3e80000002021820 */ /* 0x000fe40000400000 */
[----:B------:R-:W2:Y:S02]  /*1670*/  MUFU.RCP R7, R6 ;  /* 0x0000000600077308 */ /* 0x000ea40000001000 */
[----:B------:R-:W-:Y:S01]  /*1680*/  @!P2 FMUL R2, R2, 16777216 ;  /* 0x4b8000000202a820 */ /* 0x000fe20000400000 */
[C---:B------:R-:W-:Y:S01]  /*1690*/  FSETP.NEU.AND P2, PT, R4.reuse, RZ, PT ;  /* 0x000000ff0400720b */ /* 0x040fe20003f4d000 */
[----:B0-----:R-:W-:-:S04]  /*16a0*/  FADD R8, R4, R9 ;  /* 0x0000000904087221 */ /* 0x001fc80000000000 */
[C---:B------:R-:W-:Y:S01]  /*16b0*/  FMUL R11, R8.reuse, 0.25 ;  /* 0x3e800000080b7820 */ /* 0x040fe20000400000 */
[C---:B------:R-:W-:Y:S01]  /*16c0*/  FSETP.GEU.AND P5, PT, |R8|.reuse, 1.175494350822287508e-38, PT ;  /* 0x008000000800780b */ /* 0x040fe20003fae200 */
[----:B------:R-:W0:Y:S01]  /*16d0*/  SHFL.BFLY PT, R13, R8, 0x1, 0x1f ;  /* 0x0c201f00080d7f89 */ /* 0x000e2200000e0000 */
[----:B------:R-:W-:Y:S01]  /*16e0*/  FSETP.GT.AND P1, PT, |R8|, 8.50705917302346158658e+37, PT ;  /* 0x7e8000000800780b */ /* 0x000fe20003f24200 */
[----:B--2---:R-:W-:Y:S01]  /*16f0*/  FMUL R7, R7, R2 ;  /* 0x0000000207077220 */ /* 0x004fe20000400000 */
[----:B-1----:R-:W-:Y:S02]  /*1700*/  FADD R3, -R12, R3 ;  /* 0x000000030c037221 */ /* 0x002fe40000000100 */
[----:B------:R-:W-:Y:S02]  /*1710*/  FSEL R11, R11, R8, P1 ;  /* 0x000000080b0b7208 */ /* 0x000fe40000800000 */
[----:B------:R-:W-:Y:S01]  /*1720*/  FSEL R7, R7, RZ, P2 ;  /* 0x000000ff07077208 */ /* 0x000fe20001000000 */
[----:B------:R-:W-:-:S04]  /*1730*/  FMUL R2, R3, R3 ;  /* 0x0000000303027220 */ /* 0x000fc80000400000 */
[----:B------:R-:W-:Y:S01]  /*1740*/  FFMA R3, R3, R7, R12 ;  /* 0x0000000703037223 */ /* 0x000fe2000000000c */
[----:B------:R-:W-:Y:S01]  /*1750*/  @!P5 FMUL R11, R11, 16777216 ;  /* 0x4b8000000b0bd820 */ /* 0x000fe20000400000 */
[----:B------:R-:W-:Y:S01]  /*1760*/  FMUL R2, R15, R2 ;  /* 0x000000020f027220 */ /* 0x000fe20000400000 */
[----:B------:R-:W-:Y:S01]  /*1770*/  @P1 FMUL R9, R9, 0.25 ;  /* 0x3e80000009091820 */ /* 0x000fe20000400000 */
[----:B------:R-:W-:Y:S01]  /*1780*/  FSETP.NEU.AND P1, PT, R8, RZ, PT ;  /* 0x000000ff0800720b */ /* 0x000fe20003f2d000 */
[----:B------:R-:W1:Y:S01]  /*1790*/  SHFL.BFLY PT, R6, R3, 0x2, 0x1f ;  /* 0x0c401f0003067f89 */ /* 0x000e6200000e0000 */
[----:B------:R-:W2:Y:S01]  /*17a0*/  MUFU.RCP R10, R11 ;  /* 0x0000000b000a7308 */ /* 0x000ea20000001000 */
[----:B------:R-:W-:Y:S01]  /*17b0*/  FFMA R2, R7, R2, R14 ;  /* 0x0000000207027223 */ /* 0x000fe2000000000e */
[----:B------:R-:W-:Y:S01]  /*17c0*/  @!P5 FMUL R9, R9, 16777216 ;  /* 0x4b8000000909d820 */ /* 0x000fe20000400000 */
[----:B------:R-:W-:-:S03]  /*17d0*/  IMAD.MOV.U32 R14, RZ, RZ, RZ ;  /* 0x000000ffff0e7224 */ /* 0x000fc600078e00ff */
[----:B------:R-:W3:Y:S01]  /*17e0*/  SHFL.BFLY PT, R5, R2, 0x2, 0x1f ;  /* 0x0c401f0002057f89 */ /* 0x000ee200000e0000 */
[----:B0-----:R-:W-:-:S05]  /*17f0*/  FADD R12, R8, R13 ;  /* 0x0000000d080c7221 */ /* 0x001fca0000000000 */
[----:B------:R-:W-:Y:S01]  /*1800*/  FSETP.GEU.AND P2, PT, |R12|, 1.175494350822287508e-38, PT ;  /* 0x008000000c00780b */ /* 0x000fe20003f4e200 */
[----:B--2---:R-:W-:Y:S01]  /*1810*/  FMUL R10, R10, R9 ;  /* 0x000000090a0a7220 */ /* 0x004fe20000400000 */
[----:B------:R-:W-:-:S04]  /*1820*/  FMUL R9, R12, 0.25 ;  /* 0x3e8000000c097820 */ /* 0x000fc80000400000 */
[----:B------:R-:W-:Y:S01]  /*1830*/  FSEL R10, R10, RZ, P1 ;  /* 0x000000ff0a0a7208 */ /* 0x000fe20000800000 */
[----:B-1----:R-:W-:Y:S01]  /*1840*/  FADD R6, -R3, R6 ;  /* 0x0000000603067221 */ /* 0x002fe20000000100 */
[----:B------:R-:W-:-:S03]  /*1850*/  FSETP.GT.AND P1, PT, |R12|, 8.50705917302346158658e+37, PT ;  /* 0x7e8000000c00780b */ /* 0x000fc60003f24200 */
[C---:B------:R-:W-:Y:S01]  /*1860*/  FMUL R7, R6.reuse, R6 ;  /* 0x0000000606077220 */ /* 0x040fe20000400000 */
[----:B------:R-:W-:Y:S01]  /*1870*/  FFMA R3, R6, R10, R3 ;  /* 0x0000000a06037223 */ /* 0x000fe20000000003 */
[----:B------:R-:W-:Y:S01]  /*1880*/  FSEL R9, R9, R12, P1 ;  /* 0x0000000c09097208 */ /* 0x000fe20000800000 */
[----:B---3--:R-:W-:Y:S01]  /*1890*/  FADD R5, R2, R5 ;  /* 0x0000000502057221 */ /* 0x008fe20000000000 */
[----:B------:R-:W-:Y:S02]  /*18a0*/  FMUL R7, R4, R7 ;  /* 0x0000000704077220 */ /* 0x000fe40000400000 */
[----:B------:R-:W0:Y:S01]  /*18b0*/  SHFL.BFLY PT, R2, R3, 0x1, 0x1f ;  /* 0x0c201f0003027f89 */ /* 0x000e2200000e0000 */
[----:B------:R-:W-:Y:S01]  /*18c0*/  @!P2 FMUL R9, R9, 16777216 ;  /* 0x4b8000000909a820 */ /* 0x000fe20000400000 */
[----:B------:R-:W-:Y:S01]  /*18d0*/  FFMA R5, R10, R7, R5 ;  /* 0x000000070a057223 */ /* 0x000fe20000000005 */
[----:B------:R-:W-:Y:S01]  /*18e0*/  IMAD.MOV.U32 R10, RZ, RZ, RZ ;  /* 0x000000ffff0a7224 */ /* 0x000fe200078e00ff */
[----:B------:R-:W-:Y:S01]  /*18f0*/  @P1 FMUL R13, R13, 0.25 ;  /* 0x3e8000000d0d1820 */ /* 0x000fe20000400000 */
[----:B------:R1:W2:Y:S01]  /*1900*/  MUFU.RCP R6, R9 ;  /* 0x0000000900067308 */ /* 0x0002a20000001000 */
[----:B------:R-:W-:Y:S01]  /*1910*/  LOP3.LUT P1, RZ, R51, 0x7, RZ, 0xc0, !PT ;  /* 0x0000000733ff7812 */ /* 0x000fe2000782c0ff */
[----:B------:R-:W3:Y:S01]  /*1920*/  SHFL.BFLY PT, R4, R5, 0x1, 0x1f ;  /* 0x0c201f0005047f89 */ /* 0x000ee200000e0000 */
[----:B------:R-:W-:Y:S01]  /*1930*/  @!P2 FMUL R13, R13, 16777216 ;  /* 0x4b8000000d0da820 */ /* 0x000fe20000400000 */
[----:B------:R-:W-:-:S02]  /*1940*/  FSETP.NEU.AND P2, PT, R12, RZ, PT ;  /* 0x000000ff0c00720b */ /* 0x000fc40003f4d000 */
[----:B------:R-:W-:Y:S01]  /*1950*/  ISETP.LT.AND P1, PT, R51, 0x10, !P1 ;  /* 0x000000103300780c */ /* 0x000fe20004f21270 */
[----:B-1----:R-:W-:Y:S01]  /*1960*/  IMAD.MOV.U32 R9, RZ, RZ, 0x7f800000 ;  /* 0x7f800000ff097424 */ /* 0x002fe200078e00ff */
[----:B--2---:R-:W-:Y:S01]  /*1970*/  FMUL R6, R6, R13 ;  /* 0x0000000d06067220 */ /* 0x004fe20000400000 */
[----:B0-----:R-:W-:-:S10]  /*1980*/  FADD R2, -R3, R2 ;  /* 0x0000000203027221 */ /* 0x001fd40000000100 */
[----:B------:R-:W-:Y:S01]  /*1990*/  @P1 STS [R51.X4+0x80], R12 ;  /* 0x0000800c33001388 */ /* 0x000fe20000004800 */
[----:B------:R-:W-:Y:S01]  /*19a0*/  FSEL R6, R6, RZ, P2 ;  /* 0x000000ff06067208 */ /* 0x000fe20001000000 */
[----:B------:R-:W-:Y:S01]  /*19b0*/  FMUL R11, R2, R2 ;  /* 0x00000002020b7220 */ /* 0x000fe20000400000 */
[----:B---3--:R-:W-:-:S03]  /*19c0*/  FADD R7, R5, R4 ;  /* 0x0000000405077221 */ /* 0x008fc60000000000 */
[----:B------:R-:W-:Y:S01]  /*19d0*/  FMUL R11, R8, R11 ;  /* 0x0000000b080b7220 */ /* 0x000fe20000400000 */
[----:B------:R-:W-:Y:S01]  /*19e0*/  FFMA R2, R2, R6, R3 ;  /* 0x0000000602027223 */ /* 0x000fe20000000003 */
[----:B------:R-:W-:Y:S01]  /*19f0*/  SHF.R.U32.HI R4, RZ, 0x4, R51 ;  /* 0x00000004ff047819 */ /* 0x000fe20000011633 */
[----:B------:R-:W-:Y:S01]  /*1a00*/  IMAD.MOV.U32 R8, RZ, RZ, 0x7f800000 ;  /* 0x7f800000ff087424 */ /* 0x000fe200078e00ff */
[----:B------:R-:W-:Y:S01]  /*1a10*/  FFMA R6, R6, R11, R7 ;  /* 0x0000000b06067223 */ /* 0x000fe20000000007 */
[----:B------:R-:W-:Y:S01]  /*1a20*/  IMAD.MOV.U32 R11, RZ, RZ, -0x800000 ;  /* 0xff800000ff0b7424 */ /* 0x000fe200078e00ff */
[----:B------:R-:W-:Y:S01]  /*1a30*/  @P1 STS [R51.X4], R2 ;  /* 0x0000000233001388 */ /* 0x000fe20000004800 */
[----:B------:R-:W-:Y:S01]  /*1a40*/  LOP3.LUT R4, R4, 0x10, RZ, 0xc0, !PT ;  /* 0x0000001004047812 */ /* 0x000fe200078ec0ff */
[----:B------:R-:W-:Y:S02]  /*1a50*/  IMAD.MOV.U32 R7, RZ, RZ, 0x7f800000 ;  /* 0x7f800000ff077424 */ /* 0x000fe400078e00ff */
[----:B------:R0:W-:Y:S01]  /*1a60*/  @P1 STS [R51.X4+0x40], R6 ;  /* 0x0000400633001388 */ /* 0x0001e20000004800 */
[----:B------:R-:W-:Y:S01]  /*1a70*/  LOP3.LUT R30, R4, R29, RZ, 0xfc, !PT ;  /* 0x0000001d041e7212 */ /* 0x000fe200078efcff */
[----:B------:R-:W-:-:S02]  /*1a80*/  IMAD R31, R31, 0x2, R4 ;  /* 0x000000021f1f7824 */ /* 0x000fc400078e0204 */
[----:B------:R-:W-:Y:S01]  /*1a90*/  BAR.SYNC.DEFER_BLOCKING 0x0 ;  /* 0x0000000000007b1d */ /* 0x000fe20000010000 */
[----:B------:R-:W-:Y:S02]  /*1aa0*/  IMAD.IADD R29, R4, 0x1, R29 ;  /* 0x00000001041d7824 */ /* 0x000fe400078e021d */
[----:B------:R-:W-:Y:S02]  /*1ab0*/  IMAD.MOV.U32 R5, RZ, RZ, -0x800000 ;  /* 0xff800000ff057424 */ /* 0x000fe400078e00ff */
[----:B------:R-:W-:Y:S02]  /*1ac0*/  IMAD.MOV.U32 R4, RZ, RZ, -0x800000 ;  /* 0xff800000ff047424 */ /* 0x000fe400078e00ff */
[----:B0-----:R-:W-:Y:S02]  /*1ad0*/  IMAD.SHL.U32 R51, R51, 0x4, RZ ;  /* 0x0000000433337824 */ /* 0x001fe400078e00ff */
[----:B------:R-:W-:Y:S02]  /*1ae0*/  IMAD.MOV.U32 R6, RZ, RZ, -0x800000 ;  /* 0xff800000ff067424 */ /* 0x000fe400078e00ff */
[----:B------:R-:W-:Y:S01]  /*1af0*/  IMAD.MOV.U32 R2, RZ, RZ, -0x800000 ;  /* 0xff800000ff027424 */ /* 0x000fe200078e00ff */
[----:B------:R-:W-:-:S05]  /*1b00*/  LOP3.LUT R48, R51, 0x7fc, RZ, 0xc0, !PT ;  /* 0x000007fc33307812 */ /* 0x000fca00078ec0ff */
[----:B------:R-:W-:Y:S01]  /*1b10*/  IMAD.SHL.U32 R41, R48, 0x2, RZ ;  /* 0x0000000230297824 */ /* 0x000fe200078e00ff */
[----:B------:R-:W0:Y:S04]  /*1b20*/  LDS R3, [R0+0x40] ;  /* 0x0000400000037984 */ /* 0x000e280000000800 */
[----:B------:R1:W2:Y:S02]  /*1b30*/  LDS R47, [R0] ;  /* 0x00000000002f7984 */ /* 0x0002a40000000800 */
[----:B-1----:R-:W-:Y:S01]  /*1b40*/  IMAD.MOV.U32 R0, RZ, RZ, -0x800000 ;  /* 0xff800000ff007424 */ /* 0x002fe200078e00ff */
[----:B0-----:R-:W-:Y:S01]  /*1b50*/  FFMA R46, R3, R46, 9.9999999747524270788e-07 ;  /* 0x358637bd032e7423 */ /* 0x001fe2000000002e */
[----:B------:R-:W-:-:S05]  /*1b60*/  IMAD.MOV.U32 R3, RZ, RZ, -0x800000 ;  /* 0xff800000ff037424 */ /* 0x000fca00078e00ff */
[----:B--2---:R-:W0:Y:S02]  /*1b70*/  MUFU.RSQ R46, R46 ;  /* 0x0000002e002e7308 */ /* 0x004e240000001400 */
.L_x_0:
[----:B------:R-:W-:Y:S01]  /*1b80*/  LOP3.LUT R12, R14, 0x7f8, R52, 0xf8, !PT ;  /* 0x000007f80e0c7812 */ /* 0x000fe200078ef834 */
[----:B------:R-:W-:Y:S01]  /*1b90*/  IMAD.MOV.U32 R44, RZ, RZ, 0x2 ;  /* 0x00000002ff2c7424 */ /* 0x000fe200078e00ff */
[----:B------:R-:W-:Y:S01]  /*1ba0*/  CS2R R20, SRZ ;  /* 0x0000000000147805 */ /* 0x000fe2000001ff00 */
[----:B------:R-:W-:Y:S01]  /*1bb0*/  CS2R R22, SRZ ;  /* 0x0000000000167805 */ /* 0x000fe2000001ff00 */
[----:B------:R-:W-:Y:S01]  /*1bc0*/  ISETP.LT.U32.AND P1, PT, R12, 0xc00, PT ;  /* 0x00000c000c00780c */ /* 0x000fe20003f21070 */
[----:B------:R-:W-:-:S03]  /*1bd0*/  IMAD R45, R53, 0xc00, R12 ;  /* 0x00000c00352d7824 */ /* 0x000fc600078e020c */
[----:B------:R-:W-:Y:S01]  /*1be0*/  ISETP.LT.U32.AND.EX P1, PT, R10, RZ, !P3, P1 ;  /* 0x000000ff0a00720c */ /* 0x000fe20005f21110 */
[----:B------:R-:W-:-:S12]  /*1bf0*/  IMAD.WIDE R12, R45, R44, c[0x0][0x160] ;  /* 0x000058002d0c7625 */ /* 0x000fd800078e022c */
[----:B------:R1:W2:Y:S01]  /*1c00*/  @P1 LDG.E.EF.128 R20, [R12.64] ;  /* 0x000000040c141981 */ /* 0x0002a2000c0e1d00 */
[----:B------:R-:W-:Y:S01]  /*1c10*/  LOP3.LUT R15, R14, 0x7fc, R51, 0xf8, !PT ;  /* 0x000007fc0e0f7812 */ /* 0x000fe200078ef833 */
[----:B------:R-:W-:Y:S01]  /*1c20*/  CS2R R32, SRZ ;  /* 0x0000000000207805 */ /* 0x000fe2000001ff00 */
[----:B------:R-:W-:Y:S02]  /*1c30*/  CS2R R16, SRZ ;  /* 0x0000000000107805 */ /* 0x000fe4000001ff00 */
[----:B------:R-:W-:-:S04]  /*1c40*/  ISETP.GE.U32.AND P2, PT, R15, 0xc00, PT ;  /* 0x00000c000f00780c */ /* 0x000fc80003f46070 */
[----:B------:R-:W-:Y:S02]  /*1c50*/  ISETP.GE.U32.AND.EX P2, PT, R10, RZ, PT, P2 ;  /* 0x000000ff0a00720c */ /* 0x000fe40003f46120 */
[----:B-1----:R-:W-:-:S04]  /*1c60*/  LEA R12, P5, R15, c[0x0][0x170], 0x1 ;  /* 0x00005c000f0c7a11 */ /* 0x002fc800078a08ff */
[C---:B------:R-:W-:Y:S02]  /*1c70*/  LEA.HI.X R13, R15.reuse, c[0x0][0x174], R10, 0x1, P5 ;  /* 0x00005d000f0d7a11 */ /* 0x040fe400028f0c0a */
[----:B------:R-:W-:Y:S01]  /*1c80*/  LEA R24, P5, R15, c[0x0][0x168], 0x2 ;  /* 0x00005a000f187a11 */ /* 0x000fe200078a10ff */
[----:B------:R-:W-:-:S04]  /*1c90*/  CS2R R18, SRZ ;  /* 0x0000000000127805 */ /* 0x000fc8000001ff00 */
[----:B------:R1:W3:Y:S01]  /*1ca0*/  @!P2 LDG.E.EL.64 R32, [R12.64+0x1800] ;  /* 0x001800040c20a981 */ /* 0x0002e2000c2e1b00 */
[----:B------:R-:W-:Y:S01]  /*1cb0*/  LEA.HI.X R25, R15, c[0x0][0x16c], R10, 0x2, P5 ;  /* 0x00005b000f197a11 */ /* 0x000fe200028f140a */
[----:B------:R-:W-:-:S04]  /*1cc0*/  CS2R R34, SRZ ;  /* 0x0000000000227805 */ /* 0x000fc8000001ff00 */
[----:B------:R4:W5:Y:S01]  /*1cd0*/  @!P2 LDG.E.EL.128 R16, [R24.64+0x3000] ;  /* 0x003000041810a981 */ /* 0x000962000c2e1d00 */
[----:B------:R-:W-:-:S03]  /*1ce0*/  CS2R R14, SRZ ;  /* 0x00000000000e7805 */ /* 0x000fc6000001ff00 */
[----:B------:R1:W5:Y:S02]  /*1cf0*/  @!P2 LDG.E.EL.64 R34, [R12.64] ;  /* 0x000000040c22a981 */ /* 0x000364000c2e1b00 */
[----:B-1----:R-:W-:-:S06]  /*1d00*/  CS2R R12, SRZ ;  /* 0x00000000000c7805 */ /* 0x002fcc000001ff00 */
[----:B------:R4:W5:Y:S01]  /*1d10*/  @!P2 LDG.E.EL.128 R12, [R24.64] ;  /* 0x00000004180ca981 */ /* 0x000962000c2e1d00 */
[----:B------:R-:W-:-:S03]  /*1d20*/  ISETP.LT.AND P2, PT, R54, 0xe10, !P2 ;  /* 0x00000e103600780c */ /* 0x000fc60005741270 */
[----:B------:R-:W-:Y:S01]  /*1d30*/  BAR.SYNC.DEFER_BLOCKING 0x0 ;  /* 0x0000000000007b1d */ /* 0x000fe20000010000 */
[----:B------:R-:W-:Y:S02]  /*1d40*/  FSETP.NAN.AND P6, PT, R7, R7, PT ;  /* 0x000000070700720b */ /* 0x000fe40003fc8000 */
[C---:B--2---:R-:W-:Y:S01]  /*1d50*/  PRMT R26, R20.reuse, 0x7632, R26 ;  /* 0x00007632141a7816 */ /* 0x044fe2000000001a */
[----:B------:R-:W-:Y:S01]  /*1d60*/  IMAD.U32 R56, R20, 0x10000, RZ ;  /* 0x0001000014387824 */ /* 0x000fe200078e00ff */
[C---:B------:R-:W-:Y:S01]  /*1d70*/  PRMT R20, R21.reuse, 0x7632, R20 ;  /* 0x0000763215147816 */ /* 0x040fe20000000014 */
[C---:B------:R-:W-:Y:S01]  /*1d80*/  IMAD.U32 R60, R22.reuse, 0x10000, RZ ;  /* 0x00010000163c7824 */ /* 0x040fe200078e00ff */
[----:B------:R-:W-:Y:S01]  /*1d90*/  PRMT R27, R22, 0x7632, R27 ;  /* 0x00007632161b7816 */ /* 0x000fe2000000001b */
[----:B------:R-:W-:Y:S01]  /*1da0*/  IMAD.U32 R58, R21, 0x10000, RZ ;  /* 0x00010000153a7824 */ /* 0x000fe200078e00ff */
[----:B------:R-:W-:Y:S01]  /*1db0*/  PRMT R22, R23, 0x7632, R22 ;  /* 0x0000763217167816 */ /* 0x000fe20000000016 */
[----:B------:R-:W-:Y:S01]  /*1dc0*/  IMAD.U32 R26, R26, 0x10000, RZ ;  /* 0x000100001a1a7824 */ /* 0x000fe200078e00ff */
[C---:B------:R-:W-:Y:S01]  /*1dd0*/  FADD R21, -R47.reuse, R56 ;  /* 0x000000382f157221 */ /* 0x040fe20000000100 */
[----:B------:R-:W-:Y:S01]  /*1de0*/  IMAD.U32 R20, R20, 0x10000, RZ ;  /* 0x0001000014147824 */ /* 0x000fe200078e00ff */
[----:B------:R-:W-:Y:S01]  /*1df0*/  FADD R55, -R47, R60 ;  /* 0x0000003c2f377221 */ /* 0x000fe20000000100 */
[----:B------:R-:W-:Y:S01]  /*1e00*/  IMAD.U32 R59, R23, 0x10000, RZ ;  /* 0x00010000173b7824 */ /* 0x000fe200078e00ff */
[----:B------:R-:W-:Y:S01]  /*1e10*/  FADD R23, -R47, R58 ;  /* 0x0000003a2f177221 */ /* 0x000fe20000000100 */
[----:B----4-:R-:W-:Y:S01]  /*1e20*/  IMAD.U32 R24, R27, 0x10000, RZ ;  /* 0x000100001b187824 */ /* 0x010fe200078e00ff */
[C---:B------:R-:W-:Y:S01]  /*1e30*/  FADD R25, -R47.reuse, R26 ;  /* 0x0000001a2f197221 */ /* 0x040fe20000000100 */
[----:B------:R-:W-:Y:S01]  /*1e40*/  IMAD.U32 R22, R22, 0x10000, RZ ;  /* 0x0001000016167824 */ /* 0x000fe200078e00ff */
[C---:B------:R-:W-:Y:S01]  /*1e50*/  FADD R27, -R47.reuse, R20 ;  /* 0x000000142f1b7221 */ /* 0x040fe20000000100 */
[C---:B------:R-:W-:Y:S01]  /*1e60*/  FADD R59, -R47.reuse, R59 ;  /* 0x0000003b2f3b7221 */ /* 0x040fe20000000100 */
[C---:B------:R-:W-:Y:S01]  /*1e70*/  FADD R57, -R47.reuse, R24 ;  /* 0x000000182f397221 */ /* 0x040fe20000000100 */
[----:B------:R-:W-:Y:S01]  /*1e80*/  FADD R61, -R47, R22 ;  /* 0x000000162f3d7221 */ /* 0x000fe20000000100 */
[C---:B0-----:R-:W-:Y:S01]  /*1e90*/  FMUL R20, R46.reuse, R21 ;  /* 0x000000152e147220 */ /* 0x041fe20000400000 */
[C---:B------:R-:W-:Y:S01]  /*1ea0*/  FMUL R22, R46.reuse, R23 ;  /* 0x000000172e167220 */ /* 0x040fe20000400000 */
[C---:B------:R-:W-:Y:S01]  /*1eb0*/  FMUL R21, R46.reuse, R25 ;  /* 0x000000192e157220 */ /* 0x040fe20000400000 */
[C---:B------:R-:W-:Y:S01]  /*1ec0*/  FMUL R23, R46.reuse, R27 ;  /* 0x0000001b2e177220 */ /* 0x040fe20000400000 */
[C---:B------:R-:W-:Y:S01]  /*1ed0*/  FMUL R24, R46.reuse, R55 ;  /* 0x000000372e187220 */ /* 0x040fe20000400000 */
[C---:B------:R-:W-:Y:S01]  /*1ee0*/  FMUL R26, R46.reuse, R59 ;  /* 0x0000003b2e1a7220 */ /* 0x040fe20000400000 */
[C---:B------:R-:W-:Y:S01]  /*1ef0*/  FMUL R25, R46.reuse, R57 ;  /* 0x000000392e197220 */ /* 0x040fe20000400000 */
[----:B------:R-:W-:Y:S01]  /*1f00*/  FMUL R27, R46, R61 ;  /* 0x0000003d2e1b7220 */ /* 0x000fe20000400000 */
[----:B------:R-:W-:Y:S01]  /*1f10*/  STS.128 [R30], R20 ;  /* 0x000000141e007388 */ /* 0x000fe20000000c00 */
[----:B---3--:R-:W-:-:S03]  /*1f20*/  PRMT R55, R32, 0x7632, R55 ;  /* 0x0000763220377816 */ /* 0x008fc60000000037 */
[----:B------:R-:W-:Y:S02]  /*1f30*/  STS.128 [R29+0x10], R24 ;  /* 0x000010181d007388 */ /* 0x000fe40000000c00 */
[----:B------:R-:W-:Y:S02]  /*1f40*/  IMAD.U32 R56, R55, 0x10000, RZ ;  /* 0x0001000037387824 */ /* 0x000fe400078e00ff */
[----:B------:R-:W-:Y:S01]  /*1f50*/  BAR.SYNC.DEFER_BLOCKING 0x0 ;  /* 0x0000000000007b1d */ /* 0x000fe20000010000 */
[----:B------:R-:W-:Y:S01]  /*1f60*/  IMAD.U32 R55, R33, 0x10000, RZ ;  /* 0x0001000021377824 */ /* 0x000fe200078e00ff */
[----:B-----5:R-:W-:Y:S01]  /*1f70*/  FADD R17, R56, R17 ;  /* 0x0000001138117221 */ /* 0x020fe20000000000 */
[----:B------:R-:W-:Y:S02]  /*1f80*/  PRMT R56, R34, 0x7632, R56 ;  /* 0x0000763222387816 */ /* 0x000fe40000000038 */
[----:B------:R-:W-:Y:S01]  /*1f90*/  FADD R18, R55, R18 ;  /* 0x0000001237127221 */ /* 0x000fe20000000000 */
[----:B------:R-:W-:Y:S01]  /*1fa0*/  IMAD.U32 R55, R32, 0x10000, RZ ;  /* 0x0001000020377824 */ /* 0x000fe200078e00ff */
[----:B------:R-:W-:Y:S01]  /*1fb0*/  PRMT R33, R33, 0x7632, R33 ;  /* 0x0000763221217816 */ /* 0x000fe20000000021 */
[----:B------:R-:W-:-:S02]  /*1fc0*/  IMAD.U32 R56, R56, 0x10000, RZ ;  /* 0x0001000038387824 */ /* 0x000fc400078e00ff */
[----:B------:R-:W-:Y:S02]  /*1fd0*/  FADD R55, R55, R16 ;  /* 0x0000001037377221 */ /* 0x000fe40000000000 */
[----:B------:R-:W-:Y:S01]  /*1fe0*/  FADD R16, R56, R13 ;  /* 0x0000000d38107221 */ /* 0x000fe20000000000 */
[----:B------:R-:W-:Y:S01]  /*1ff0*/  FADD R13, R17, 1 ;  /* 0x3f800000110d7421 */ /* 0x000fe20000000000 */
[----:B------:R-:W-:Y:S02]  /*2000*/  IMAD.U32 R32, R33, 0x10000, RZ ;  /* 0x0001000021207824 */ /* 0x000fe400078e00ff */
[----:B------:R-:W-:Y:S01]  /*2010*/  IMAD.U32 R17, R34, 0x10000, RZ ;  /* 0x0001000022117824 */ /* 0x000fe200078e00ff */
[----:B------:R-:W-:Y:S01]  /*2020*/  FADD R34, R55, 1 ;  /* 0x3f80000037227421 */ /* 0x000fe20000000000 */
[----:B------:R-:W-:Y:S01]  /*2030*/  FADD R19, R32, R19 ;  /* 0x0000001320137221 */ /* 0x000fe20000000000 */
[----:B------:R-:W-:Y:S01]  /*2040*/  PRMT R32, R35, 0x7632, R32 ;  /* 0x0000763223207816 */ /* 0x000fe20000000020 */
[----:B------:R-:W-:Y:S01]  /*2050*/  FADD R17, R17, R12 ;  /* 0x0000000c11117221 */ /* 0x000fe20000000000 */
[----:B------:R-:W-:Y:S01]  /*2060*/  IMAD.U32 R35, R35, 0x10000, RZ ;  /* 0x0001000023237824 */ /* 0x000fe200078e00ff */
[----:B------:R-:W0:Y:S02]  /*2070*/  LDS.128 R20, [R48.X4] ;  /* 0x0000000030147984 */ /* 0x000e240000004c00 */
[----:B------:R-:W-:Y:S01]  /*2080*/  IMAD.U32 R32, R32, 0x10000, RZ ;  /* 0x0001000020207824 */ /* 0x000fe200078e00ff */
[----:B------:R-:W-:Y:S01]  /*2090*/  FADD R14, R35, R14 ;  /* 0x0000000e230e7221 */ /* 0x000fe20000000000 */
[----:B------:R-:W1:Y:S02]  /*20a0*/  LDS.128 R24, [R48.X4+0x2010] ;  /* 0x0020100030187984 */ /* 0x000e640000004c00 */
[----:B------:R-:W-:Y:S01]  /*20b0*/  FADD R15, R32, R15 ;  /* 0x0000000f200f7221 */ /* 0x000fe20000000000 */
[--C-:B0-----:R-:W-:Y:S01]  /*20c0*/  FFMA R21, R21, R13, R16.reuse ;  /* 0x0000000d15157223 */ /* 0x101fe20000000010 */
[--C-:B------:R-:W-:Y:S01]  /*20d0*/  FFMA R20, R20, R34, R17.reuse ;  /* 0x0000002214147223 */ /* 0x100fe20000000011 */
[----:B-1----:R-:W-:Y:S01]  /*20e0*/  FFMA R25, R13, R25, R16 ;  /* 0x000000190d197223 */ /* 0x002fe20000000010 */
[----:B------:R-:W-:Y:S02]  /*20f0*/  BAR.SYNC.DEFER_BLOCKING 0x0 ;  /* 0x0000000000007b1d */ /* 0x000fe40000010000 */
[----:B------:R-:W-:Y:S01]  /*2100*/  FSETP.GEU.AND P5, PT, R7, R21, PT ;  /* 0x000000150700720b */ /* 0x000fe20003fae000 */
[----:B------:R-:W-:Y:S01]  /*2110*/  FADD R13, R18, 1 ;  /* 0x3f800000120d7421 */ /* 0x000fe20000000000 */
[----:B------:R-:W-:-:S02]  /*2120*/  FFMA R24, R34, R24, R17 ;  /* 0x0000001822187223 */ /* 0x000fc40000000011 */
[----:B------:R-:W-:Y:S01]  /*2130*/  FSEL R12, R7, R21, !P5 ;  /* 0x00000015070c7208 */ /* 0x000fe20006800000 */
[--C-:B------:R-:W-:Y:S01]  /*2140*/  FFMA R26, R13, R26, R14.reuse ;  /* 0x0000001a0d1a7223 */ /* 0x100fe2000000000e */
[----:B------:R-:W-:Y:S01]  /*2150*/  FSETP.GEU.AND P5, PT, R8, R20, PT ;  /* 0x000000140800720b */ /* 0x000fe20003fae000 */
[----:B------:R-:W-:Y:S01]  /*2160*/  FFMA R22, R22, R13, R14 ;  /* 0x0000000d16167223 */ /* 0x000fe2000000000e */
[----:B------:R-:W-:Y:S01]  /*2170*/  @P2 FSEL R7, R7, R12, P6 ;  /* 0x0000000c07072208 */ /* 0x000fe20003000000 */
[----:B------:R-:W-:Y:S01]  /*2180*/  FADD R12, R19, 1 ;  /* 0x3f800000130c7421 */ /* 0x000fe20000000000 */
[C---:B------:R-:W-:Y:S02]  /*2190*/  FSETP.NAN.AND P6, PT, R8.reuse, R8, PT ;  /* 0x000000080800720b */ /* 0x040fe40003fc8000 */
[----:B------:R-:W-:Y:S01]  /*21a0*/  FSEL R19, R8, R20, !P5 ;  /* 0x0000001408137208 */ /* 0x000fe20006800000 */
[--C-:B------:R-:W-:Y:S01]  /*21b0*/  FFMA R23, R23, R12, R15.reuse ;  /* 0x0000000c17177223 */ /* 0x100fe2000000000f */
[----:B------:R-:W-:Y:S01]  /*21c0*/  FFMA R27, R12, R27, R15 ;  /* 0x0000001b0c1b7223 */ /* 0x000fe2000000000f */
[----:B------:R-:W-:-:S02]  /*21d0*/  FSETP.NAN.AND P5, PT, R9, R9, PT ;  /* 0x000000090900720b */ /* 0x000fc40003fa8000 */
[----:B------:R-:W-:Y:S02]  /*21e0*/  @P2 FSEL R8, R8, R19, P6 ;  /* 0x0000001308082208 */ /* 0x000fe40003000000 */
[-C--:B------:R-:W-:Y:S02]  /*21f0*/  FSETP.GEU.AND P6, PT, R9, R23.reuse, PT ;  /* 0x000000170900720b */ /* 0x080fe40003fce000 */
[----:B------:R-:W-:Y:S02]  /*2200*/  F2FP.BF16.PACK_AB R13, R27, R26 ;  /* 0x0000001a1b0d723e */ /* 0x000fe400000010ff */
[C---:B------:R-:W-:Y:S02]  /*2210*/  FSEL R12, R9.reuse, R23, !P6 ;  /* 0x00000017090c7208 */ /* 0x040fe40007000000 */
[----:B------:R-:W-:Y:S02]  /*2220*/  FSETP.NAN.AND P6, PT, R40, R40, PT ;  /* 0x000000282800720b */ /* 0x000fe40003fc8000 */
[----:B------:R-:W-:-:S02]  /*2230*/  @P2 FSEL R9, R9, R12, P5 ;  /* 0x0000000c09092208 */ /* 0x000fc40002800000 */
[----:B------:R-:W-:Y:S02]  /*2240*/  F2FP.BF16.PACK_AB R12, R25, R24 ;  /* 0x00000018190c723e */ /* 0x000fe400000010ff */
[----:B------:R-:W-:-:S03]  /*2250*/  FSETP.GEU.AND P5, PT, R40, R27, PT ;  /* 0x0000001b2800720b */ /* 0x000fc60003fae000 */
[----:B------:R0:W-:Y:S01]  /*2260*/  STS.64 [R41+0x1010], R12 ;  /* 0x0010100c29007388 */ /* 0x0001e20000000a00 */
[C---:B------:R-:W-:Y:S02]  /*2270*/  FSEL R15, R40.reuse, R27, !P5 ;  /* 0x0000001b280f7208 */ /* 0x040fe40006800000 */
[CC--:B------:R-:W-:Y:S02]  /*2280*/  FSETP.GEU.AND P5, PT, R39.reuse, R26.reuse, PT ;  /* 0x0000001a2700720b */ /* 0x0c0fe40003fae000 */
[----:B------:R-:W-:Y:S02]  /*2290*/  @P2 FSEL R40, R40, R15, P6 ;  /* 0x0000000f28282208 */ /* 0x000fe40003000000 */
[C---:B------:R-:W-:Y:S02]  /*22a0*/  FSEL R14, R39.reuse, R26, !P5 ;  /* 0x0000001a270e7208 */ /* 0x040fe40006800000 */
[----:B------:R-:W-:Y:S02]  /*22b0*/  FSETP.NAN.AND P6, PT, R39, R39, PT ;  /* 0x000000272700720b */ /* 0x000fe40003fc8000 */
[----:B------:R-:W-:-:S02]  /*22c0*/  FSETP.GEU.AND P5, PT, R38, R25, PT ;  /* 0x000000192600720b */ /* 0x000fc40003fae000 */
[----:B0-----:R-:W-:Y:S02]  /*22d0*/  F2FP.BF16.PACK_AB R12, R21, R20 ;  /* 0x00000014150c723e */ /* 0x001fe400000010ff */
[----:B------:R-:W-:Y:S02]  /*22e0*/  F2FP.BF16.PACK_AB R13, R23, R22 ;  /* 0x00000016170d723e */ /* 0x000fe400000010ff */
[----:B------:R-:W-:Y:S02]  /*22f0*/  @P2 FSEL R39, R39, R14, P6 ;  /* 0x0000000e27272208 */ /* 0x000fe40003000000 */
[C---:B------:R-:W-:Y:S01]  /*2300*/  FSEL R15, R38.reuse, R25, !P5 ;  /* 0x00000019260f7208 */ /* 0x040fe20006800000 */
[----:B------:R-:W-:Y:S04]  /*2310*/  STS.64 [R41], R12 ;  /* 0x0000000c29007388 */ /* 0x000fe80000000a00 */
[----:B------:R-:W-:Y:S01]  /*2320*/  BAR.SYNC.DEFER_BLOCKING 0x0 ;  /* 0x0000000000007b1d */ /* 0x000fe20000010000 */
[----:B------:R-:W-:-:S02]  /*2330*/  FSETP.NAN.AND P6, PT, R38, R38, PT ;  /* 0x000000262600720b */ /* 0x000fc40003fc8000 */
[CC--:B------:R-:W-:Y:S02]  /*2340*/  FSETP.GEU.AND P5, PT, R37.reuse, R24.reuse, PT ;  /* 0x000000182500720b */ /* 0x0c0fe40003fae000 */
[----:B------:R-:W-:Y:S02]  /*2350*/  @P2 FSEL R38, R38, R15, P6 ;  /* 0x0000000f26262208 */ /* 0x000fe40003000000 */
[C---:B------:R-:W-:Y:S02]  /*2360*/  FSETP.NAN.AND P6, PT, R37.reuse, R37, PT ;  /* 0x000000252500720b */ /* 0x040fe40003fc8000 */
[C---:B------:R-:W-:Y:S02]  /*2370*/  FSEL R16, R37.reuse, R24, !P5 ;  /* 0x0000001825107208 */ /* 0x040fe40006800000 */
[----:B------:R-:W-:Y:S02]  /*2380*/  FSETP.GT.AND P5, PT, R36, R27, PT ;  /* 0x0000001b2400720b */ /* 0x000fe40003fa4000 */
[----:B------:R-:W-:-:S02]  /*2390*/  @P2 FSEL R37, R37, R16, P6 ;  /* 0x0000001025252208 */ /* 0x000fc40003000000 */
[C---:B------:R-:W-:Y:S02]  /*23a0*/  FSETP.NAN.AND P6, PT, R36.reuse, R36, PT ;  /* 0x000000242400720b */ /* 0x040fe40003fc8000 */
[----:B------:R-:W-:Y:S02]  /*23b0*/  FSEL R27, R36, R27, P5 ;  /* 0x0000001b241b7208 */ /* 0x000fe40002800000 */
[----:B------:R-:W-:Y:S02]  /*23c0*/  FSETP.GT.AND P5, PT, R0, R26, PT ;  /* 0x0000001a0000720b */ /* 0x000fe40003fa4000 */
[----:B------:R-:W-:Y:S02]  /*23d0*/  @P2 FSEL R36, R36, R27, P6 ;  /* 0x0000001b24242208 */ /* 0x000fe40003000000 */
[C---:B------:R-:W-:Y:S01]  /*23e0*/  FSETP.NAN.AND P6, PT, R0.reuse, R0, PT ;  /* 0x000000000000720b */ /* 0x040fe20003fc8000 */
[----:B------:R-:W0:Y:S01]  /*23f0*/  LDS.128 R12, [R31] ;  /* 0x000000001f0c7984 */ /* 0x000e220000000c00 */
[----:B------:R-:W-:-:S02]  /*2400*/  FSEL R17, R0, R26, P5 ;  /* 0x0000001a00117208 */ /* 0x000fc40002800000 */
[----:B------:R-:W-:Y:S02]  /*2410*/  FSETP.GT.AND P5, PT, R2, R25, PT ;  /* 0x000000190200720b */ /* 0x000fe40003fa4000 */
[----:B------:R-:W-:Y:S02]  /*2420*/  @P2 FSEL R0, R0, R17, P6 ;  /* 0x0000001100002208 */ /* 0x000fe40003000000 */
[----:B------:R-:W-:Y:S02]  /*2430*/  FSETP.GT.AND P6, PT, R4, R23, PT ;  /* 0x000000170400720b */ /* 0x000fe40003fc4000 */
[----:B------:R-:W-:Y:S02]  /*2440*/  FSEL R25, R2, R25, P5 ;  /* 0x0000001902197208 */ /* 0x000fe40002800000 */
[C---:B------:R-:W-:Y:S02]  /*2450*/  FSETP.NAN.AND P5, PT, R4.reuse, R4, PT ;  /* 0x000000040400720b */ /* 0x040fe40003fa8000 */
[----:B------:R-:W-:-:S02]  /*2460*/  FSEL R23, R4, R23, P6 ;  /* 0x0000001704177208 */ /* 0x000fc40003000000 */
[CC--:B------:R-:W-:Y:S02]  /*2470*/  FSETP.GT.AND P6, PT, R5.reuse, R22.reuse, PT ;  /* 0x000000160500720b */ /* 0x0c0fe40003fc4000 */
[----:B------:R-:W-:Y:S02]  /*2480*/  @P2 FSEL R4, R4, R23, P5 ;  /* 0x0000001704042208 */ /* 0x000fe40002800000 */
[C---:B------:R-:W-:Y:S02]  /*2490*/  FSETP.NAN.AND P5, PT, R5.reuse, R5, PT ;  /* 0x000000050500720b */ /* 0x040fe40003fa8000 */
[C---:B------:R-:W-:Y:S02]  /*24a0*/  FSEL R16, R5.reuse, R22, P6 ;  /* 0x0000001605107208 */ /* 0x040fe40003000000 */
[----:B------:R-:W-:Y:S02]  /*24b0*/  FSETP.GT.AND P6, PT, R6, R21, PT ;  /* 0x000000150600720b */ /* 0x000fe40003fc4000 */
[----:B------:R-:W-:Y:S01]  /*24c0*/  @P2 FSEL R5, R5, R16, P5 ;  /* 0x0000001005052208 */ /* 0x000fe20002800000 */
[----:B------:R-:W-:Y:S01]  /*24d0*/  IMAD.WIDE R16, R45, R44, c[0x0][0x178] ;  /* 0x00005e002d107625 */ /* 0x000fe200078e022c */
[----:B------:R-:W-:-:S02]  /*24e0*/  FSETP.NAN.AND P5, PT, R2, R2, PT ;  /* 0x000000020200720b */ /* 0x000fc40003fa8000 */
[----:B------:R-:W-:Y:S02]  /*24f0*/  FSEL R21, R6, R21, P6 ;  /* 0x0000001506157208 */ /* 0x000fe40003000000 */
[----:B------:R-:W-:Y:S02]  /*2500*/  @P2 FSEL R2, R2, R25, P5 ;  /* 0x0000001902022208 */ /* 0x000fe40002800000 */
[----:B------:R-:W-:Y:S02]  /*2510*/  FSETP.GEU.AND P5, PT, R28, R22, PT ;  /* 0x000000161c00720b */ /* 0x000fe40003fae000 */
[----:B------:R-:W-:Y:S02]  /*2520*/  FSETP.NAN.AND P6, PT, R6, R6, PT ;  /* 0x000000060600720b */ /* 0x000fe40003fc8000 */
[----:B------:R-:W-:Y:S02]  /*2530*/  FSEL R19, R28, R22, !P5 ;  /* 0x000000161c137208 */ /* 0x000fe40006800000 */
[----:B------:R-:W-:Y:S01]  /*2540*/  @P2 FSEL R6, R6, R21, P6 ;  /* 0x0000001506062208 */ /* 0x000fe20003000000 */
[----:B0-----:R0:W-:Y:S01]  /*2550*/  @P1 STG.E.128 [R16.64], R12 ;  /* 0x0000000c10001986 */ /* 0x0011e2000c101d04 */
[----:B------:R-:W-:-:S02]  /*2560*/  FSETP.NAN.AND P1, PT, R28, R28, PT ;  /* 0x0000001c1c00720b */ /* 0x000fc40003f28000 */
[----:B------:R-:W-:Y:S02]  /*2570*/  FSETP.GT.AND P6, PT, R11, R20, PT ;  /* 0x000000140b00720b */ /* 0x000fe40003fc4000 */
[----:B------:R-:W-:Y:S02]  /*2580*/  @P2 FSEL R28, R28, R19, P1 ;  /* 0x000000131c1c2208 */ /* 0x000fe40000800000 */
[----:B------:R-:W-:Y:S01]  /*2590*/  PLOP3.LUT P1, PT, PT, PT, UP0, 0x80, 0x0 ;  /* 0x000000000000781c */ /* 0x000fe20003f2f008 */
[----:B------:R-:W-:Y:S01]  /*25a0*/  UPLOP3.LUT UP0, UPT, UPT, UPT, UPT, 0x40, 0x0 ;  /* 0x000000000000789c */ /* 0x000fe20003f0e870 */
[----:B------:R-:W-:Y:S02]  /*25b0*/  FSETP.GT.AND P5, PT, R3, R24, PT ;  /* 0x000000180300720b */ /* 0x000fe40003fa4000 */
[----:B------:R-:W-:Y:S02]  /*25c0*/  FSEL R20, R11, R20, P6 ;  /* 0x000000140b147208 */ /* 0x000fe40003000000 */
[----:B------:R-:W-:-:S02]  /*25d0*/  FSEL R24, R3, R24, P5 ;  /* 0x0000001803187208 */ /* 0x000fc40002800000 */
[----:B------:R-:W-:Y:S02]  /*25e0*/  FSETP.NAN.AND P5, PT, R3, R3, PT ;  /* 0x000000030300720b */ /* 0x000fe40003fa8000 */
[----:B------:R-:W-:Y:S01]  /*25f0*/  FSETP.NAN.AND P6, PT, R11, R11, PT ;  /* 0x0000000b0b00720b */ /* 0x000fe20003fc8000 */
[----:B0-----:R-:W-:Y:S01]  /*2600*/  IMAD.MOV.U32 R14, RZ, RZ, 0x800 ;  /* 0x00000800ff0e7424 */ /* 0x001fe200078e00ff */
[----:B------:R-:W-:Y:S02]  /*2610*/  @P2 FSEL R3, R3, R24, P5 ;  /* 0x0000001803032208 */ /* 0x000fe40002800000 */
[----:B------:R-:W-:Y:S01]  /*2620*/  @P2 FSEL R11, R11, R20, P6 ;  /* 0x000000140b0b2208 */ /* 0x000fe20003000000 */
[----:B------:R-:W-:Y:S05]  /*2630*/  @P1 BRA `(.L_x_0) ;  /* 0xfffff54000001947 */ /* 0x000fea000383ffff */
[----:B------:R-:W-:Y:S01]  /*2640*/  BAR.SYNC.DEFER_BLOCKING 0x0 ;  /* 0x0000000000007b1d */ /* 0x000fe20000010000 */
[C---:B------:R-:W-:Y:S02]  /*2650*/  FSETP.NAN.AND P1, PT, R8.reuse, R8, PT ;  /* 0x000000080800720b */ /* 0x040fe40003f28000 */
[----:B------:R-:W-:-:S02]  /*2660*/  FSETP.GEU.AND P2, PT, R8, R7, PT ;  /* 0x000000070800720b */ /* 0x000fc40003f4e000 */
[C---:B------:R-:W-:Y:S02]  /*2670*/  FSEL R7, R8.reuse, R7, P1 ;  /* 0x0000000708077208 */ /* 0x040fe40000800000 */
[C---:B------:R-:W-:Y:S02]  /*2680*/  FSETP.NAN.AND P1, PT, R37.reuse, R37, PT ;  /* 0x000000252500720b */ /* 0x040fe40003f28000 */
[----:B------:R-:W-:Y:S02]  /*2690*/  FSEL R8, R8, R7, !P2 ;  /* 0x0000000708087208 */ /* 0x000fe40005000000 */
[C---:B------:R-:W-:Y:S02]  /*26a0*/  FSETP.GEU.AND P2, PT, R37.reuse, R38, PT ;  /* 0x000000262500720b */ /* 0x040fe40003f4e000 */
[----:B------:R-:W-:Y:S02]  /*26b0*/  FSETP.GEU.AND P5, PT, R8, R28, PT ;  /* 0x0000001c0800720b */ /* 0x000fe40003fae000 */
[----:B------:R-:W-:-:S04]  /*26c0*/  FSEL R38, R37, R38, P1 ;  /* 0x0000002625267208 */ /* 0x000fc80000800000 */
[----:B------:R-:W-:Y:S02]  /*26d0*/  FSEL R37, R37, R38, !P2 ;  /* 0x0000002625257208 */ /* 0x000fe40005000000 */
[----:B------:R-:W-:Y:S02]  /*26e0*/  FSETP.NAN.AND P2, PT, R8, R8, PT ;  /* 0x000000080800720b */ /* 0x000fe40003f48000 */
[----:B------:R-:W-:-:S03]  /*26f0*/  FSETP.GEU.AND P1, PT, R37, R39, PT ;  /* 0x000000272500720b */ /* 0x000fc60003f2e000 */
[----:B------:R-:W-:Y:S02]  /*2700*/  @P5 FSEL R8, R8, R28, P2 ;  /* 0x0000001c08085208 */ /* 0x000fe40001000000 */
[----:B------:R-:W-:Y:S02]  /*2710*/  FSETP.NAN.AND P5, PT, R37, R37, PT ;  /* 0x000000252500720b */ /* 0x000fe40003fa8000 */
[----:B------:R-:W-:-:S06]  /*2720*/  FSETP.GEU.AND P2, PT, R8, R9, PT ;  /* 0x000000090800720b */ /* 0x000fcc0003f4e000 */
[----:B------:R-:W-:Y:S02]  /*2730*/  @P1 FSEL R37, R37, R39, P5 ;  /* 0x0000002725251208 */ /* 0x000fe40002800000 */
[----:B------:R-:W-:Y:S02]  /*2740*/  FSETP.NAN.AND P1, PT, R8, R8, PT ;  /* 0x000000080800720b */ /* 0x000fe40003f28000 */
[----:B------:R-:W-:-:S03]  /*2750*/  FSETP.GEU.AND P5, PT, R37, R40, PT ;  /* 0x000000282500720b */ /* 0x000fc60003fae000 */
[----:B------:R-:W-:Y:S02]  /*2760*/  @P2 FSEL R8, R8, R9, P1 ;  /* 0x0000000908082208 */ /* 0x000fe40000800000 */
[----:B------:R-:W-:-:S03]  /*2770*/  FSETP.NAN.AND P1, PT, R37, R37, PT ;  /* 0x000000252500720b */ /* 0x000fc60003f28000 */
[----:B------:R-:W0:Y:S05]  /*2780*/  SHFL.BFLY PT, R7, R8, 0x10, 0x1f ;  /* 0x0e001f0008077f89 */ /* 0x000e2a00000e0000 */
[----:B------:R-:W-:Y:S02]  /*2790*/  @P5 FSEL R37, R37, R40, P1 ;  /* 0x0000002825255208 */ /* 0x000fe40000800000 */
[C---:B------:R-:W-:Y:S02]  /*27a0*/  FSETP.NAN.AND P1, PT, R8.reuse, R8, PT ;  /* 0x000000080800720b */ /* 0x040fe40003f28000 */
[----:B------:R-:W-:Y:S01]  /*27b0*/  FSETP.NAN.AND P2, PT, R37, R37, PT ;  /* 0x000000252500720b */ /* 0x000fe20003f48000 */
[----:B------:R-:W1:Y:S01]  /*27c0*/  SHFL.BFLY PT, R10, R37, 0x10, 0x1f ;  /* 0x0e001f00250a7f89 */ /* 0x000e6200000e0000 */
[----:B0-----:R-:W-:-:S09]  /*27d0*/  FSETP.GEU.AND P5, PT, R8, R7, PT ;  /* 0x000000070800720b */ /* 0x001fd20003fae000 */
[----:B------:R-:W-:-:S05]  /*27e0*/  @!P1 FSEL R8, R8, R7, !P5 ;  /* 0x0000000708089208 */ /* 0x000fca0006800000 */
[----:B------:R-:W0:Y:S01]  /*27f0*/  SHFL.BFLY PT, R7, R8, 0x8, 0x1f ;  /* 0x0d001f0008077f89 */ /* 0x000e2200000e0000 */
[----:B-1----:R-:W-:-:S04]  /*2800*/  FSETP.GEU.AND P1, PT, R37, R10, PT ;  /* 0x0000000a2500720b */ /* 0x002fc80003f2e000 */
[----:B------:R-:W-:Y:S02]  /*2810*/  @!P2 FSEL R37, R37, R10, !P1 ;  /* 0x0000000a2525a208 */ /* 0x000fe40004800000 */
[----:B------:R-:W-:-:S03]  /*2820*/  FSETP.NAN.AND P1, PT, R8, R8, PT ;  /* 0x000000080800720b */ /* 0x000fc60003f28000 */
[----:B------:R-:W1:Y:S01]  /*2830*/  SHFL.BFLY PT, R10, R37, 0x8, 0x1f ;  /* 0x0d001f00250a7f89 */ /* 0x000e6200000e0000 */
[----:B0-----:R-:W-:Y:S02]  /*2840*/  FSETP.GEU.AND P2, PT, R8, R7, PT ;  /* 0x000000070800720b */ /* 0x001fe40003f4e000 */
[----:B-1----:R-:W-:-:S11]  /*2850*/  FSETP.GEU.AND P5, PT, R37, R10, PT ;  /* 0x0000000a2500720b */ /* 0x002fd60003fae000 */
[----:B------:R-:W-:Y:S02]  /*2860*/  @P2 FSEL R8, R8, R7, P1 ;  /* 0x0000000708082208 */ /* 0x000fe40000800000 */
[----:B------:R-:W-:-:S03]  /*2870*/  FSETP.NAN.AND P1, PT, R37, R37, PT ;  /* 0x000000252500720b */ /* 0x000fc60003f28000 */
[----:B------:R-:W0:Y:S01]  /*2880*/  SHFL.BFLY PT, R7, R8, 0x4, 0x1f ;  /* 0x0c801f0008077f89 */ /* 0x000e2200000e0000 */
[----:B------:R-:W-:Y:S02]  /*2890*/  @P5 FSEL R37, R37, R10, P1 ;  /* 0x0000000a25255208 */ /* 0x000fe40000800000 */
        /* <DEDUP_REMOVED lines=13> */
[----:B------:R-:W-:Y:S01]  /*2970*/  FSETP.NAN.AND P1, PT, R37, R37, PT ;  /* 0x000000252500720b */ /* 0x000fe20003f28000 */
[----:B------:R-:W0:Y:S01]  /*2980*/  S2R R7, SR_TID.X ;  /* 0x0000000000077919 */ /* 0x000e220000002100 */
[----:B------:R-:W-:-:S03]  /*2990*/  FSETP.NAN.AND P6, PT, R8, R8, PT ;  /* 0x000000080800720b */ /* 0x000fc60003fc8000 */
[----:B------:R-:W1:Y:S01]  /*29a0*/  SHFL.BFLY PT, R9, R8, 0x1, 0x1f ;  /* 0x0c201f0008097f89 */ /* 0x000e6200000e0000 */
[----:B------:R-:W-:Y:S02]  /*29b0*/  @P5 FSEL R37, R37, R10, P1 ;  /* 0x0000000a25255208 */ /* 0x000fe40000800000 */
[C---:B------:R-:W-:Y:S02]  /*29c0*/  FSETP.NAN.AND P5, PT, R11.reuse, R11, PT ;  /* 0x0000000b0b00720b */ /* 0x040fe40003fa8000 */
[CC--:B------:R-:W-:Y:S01]  /*29d0*/  FSETP.GT.AND P1, PT, R11.reuse, R6.reuse, PT ;  /* 0x000000060b00720b */ /* 0x0c0fe20003f24000 */
[----:B------:R-:W2:Y:S01]  /*29e0*/  SHFL.BFLY PT, R10, R37, 0x1, 0x1f ;  /* 0x0c201f00250a7f89 */ /* 0x000ea200000e0000 */
[----:B------:R-:W-:Y:S02]  /*29f0*/  FSEL R6, R11, R6, P5 ;  /* 0x000000060b067208 */ /* 0x000fe40002800000 */
[----:B------:R-:W-:Y:S02]  /*2a00*/  FSETP.NAN.AND P5, PT, R3, R3, PT ;  /* 0x000000030300720b */ /* 0x000fe40003fa8000 */
[----:B------:R-:W-:-:S02]  /*2a10*/  FSEL R11, R11, R6, P1 ;  /* 0x000000060b0b7208 */ /* 0x000fc40000800000 */
[--C-:B0-----:R-:W-:Y:S02]  /*2a20*/  SHF.R.U32.HI R6, RZ, 0x5, R7.reuse ;  /* 0x00000005ff067819 */ /* 0x101fe40000011607 */
[----:B------:R-:W-:Y:S02]  /*2a30*/  LOP3.LUT R45, R54, 0x1, R7, 0xf8, !PT ;  /* 0x00000001362d7812 */ /* 0x000fe400078ef807 */
[----:B-1----:R-:W-:-:S03]  /*2a40*/  FSETP.GEU.AND P2, PT, R8, R9, PT ;  /* 0x000000090800720b */ /* 0x002fc60003f4e000 */
[----:B------:R-:W-:-:S04]  /*2a50*/  IMAD.WIDE R14, R45, R44, c[0x0][0x198] ;  /* 0x000066002d0e7625 */ /* 0x000fc800078e022c */
[----:B------:R-:W-:Y:S01]  /*2a60*/  IMAD.WIDE R16, R45, R44, c[0x0][0x1a0] ;  /* 0x000068002d107625 */ /* 0x000fe200078e022c */
[----:B--2---:R-:W-:-:S05]  /*2a70*/  FSETP.GEU.AND P1, PT, R37, R10, PT ;  /* 0x0000000a2500720b */ /* 0x004fca0003f2e000 */
[----:B------:R-:W-:Y:S02]  /*2a80*/  @P2 SEL R8, R8, R9, P6 ;  /* 0x0000000908082207 */ /* 0x000fe40003000000 */
[CC--:B------:R-:W-:Y:S02]  /*2a90*/  FSETP.GT.AND P2, PT, R3.reuse, R2.reuse, PT ;  /* 0x000000020300720b */ /* 0x0c0fe40003f44000 */
[----:B------:R-:W-:Y:S02]  /*2aa0*/  FSEL R2, R3, R2, P5 ;  /* 0x0000000203027208 */ /* 0x000fe40002800000 */
[----:B------:R-:W-:Y:S02]  /*2ab0*/  FSETP.NAN.AND P6, PT, R37, R37, PT ;  /* 0x000000252500720b */ /* 0x000fe40003fc8000 */
[----:B------:R-:W-:Y:S01]  /*2ac0*/  FSEL R9, R3, R2, P2 ;  /* 0x0000000203097208 */ /* 0x000fe20001000000 */
[----:B------:R-:W-:Y:S01]  /*2ad0*/  IMAD.SHL.U32 R2, R6, 0x4, RZ ;  /* 0x0000000406027824 */ /* 0x000fe200078e00ff */
[----:B------:R-:W-:-:S02]  /*2ae0*/  @P1 SEL R37, R37, R10, P6 ;  /* 0x0000000a25251207 */ /* 0x000fc40003000000 */
[----:B------:R-:W-:Y:S02]  /*2af0*/  ISETP.GE.AND P2, PT, R7, 0x20, PT ;  /* 0x000000200700780c */ /* 0x000fe40003f46270 */
[----:B------:R-:W-:Y:S02]  /*2b00*/  LOP3.LUT R2, R2, 0x3c, RZ, 0xe2, !PT ;  /* 0x0000003c02027812 */ /* 0x000fe400078ee2ff */
[----:B------:R-:W-:Y:S02]  /*2b10*/  FSETP.GT.AND P5, PT, R11, R5, PT ;  /* 0x000000050b00720b */ /* 0x000fe40003fa4000 */
[----:B------:R-:W-:Y:S01]  /*2b20*/  FSETP.GT.AND P1, PT, R9, R0, PT ;  /* 0x000000000900720b */ /* 0x000fe20003f24000 */
[----:B------:R-:W-:Y:S01]  /*2b30*/  @!P4 STS [R2], R8 ;  /* 0x000000080200c388 */ /* 0x000fe20000000800 */
[----:B------:R-:W-:-:S03]  /*2b40*/  FSETP.NAN.AND P6, PT, R11, R11, PT ;  /* 0x0000000b0b00720b */ /* 0x000fc60003fc8000 */
[----:B------:R-:W-:Y:S04]  /*2b50*/  @!P4 STS [R2+0x40], R37 ;  /* 0x000040250200c388 */ /* 0x000fe80000000800 */
[----:B------:R-:W-:Y:S02]  /*2b60*/  BAR.SYNC.DEFER_BLOCKING 0x0 ;  /* 0x0000000000007b1d */ /* 0x000fe40000010000 */
[----:B------:R-:W-:Y:S02]  /*2b70*/  @!P5 FSEL R11, R11, R5, P6 ;  /* 0x000000050b0bd208 */ /* 0x000fe40003000000 */
[----:B------:R-:W-:Y:S02]  /*2b80*/  FSETP.NAN.AND P6, PT, R9, R9, PT ;  /* 0x000000090900720b */ /* 0x000fe40003fc8000 */
[----:B------:R-:W-:-:S02]  /*2b90*/  FSETP.GT.AND P5, PT, R11, R4, PT ;  /* 0x000000040b00720b */ /* 0x000fc40003fa4000 */
[----:B------:R-:W-:Y:S02]  /*2ba0*/  @!P1 FSEL R9, R9, R0, P6 ;  /* 0x0000000009099208 */ /* 0x000fe40003000000 */
[----:B------:R-:W-:Y:S02]  /*2bb0*/  FSETP.NAN.AND P6, PT, R11, R11, PT ;  /* 0x0000000b0b00720b */ /* 0x000fe40003fc8000 */
[----:B------:R-:W-:-:S07]  /*2bc0*/  FSETP.GT.AND P1, PT, R9, R36, PT ;  /* 0x000000240900720b */ /* 0x000fce0003f24000 */
[----:B------:R-:W-:Y:S02]  /*2bd0*/  @!P5 FSEL R11, R11, R4, P6 ;  /* 0x000000040b0bd208 */ /* 0x000fe40003000000 */
[----:B------:R-:W-:Y:S02]  /*2be0*/  FSETP.NAN.AND P5, PT, R9, R9, PT ;  /* 0x000000090900720b */ /* 0x000fe40003fa8000 */
[----:B------:R-:W-:Y:S01]  /*2bf0*/  FSETP.NAN.AND P6, PT, R11, R11, PT ;  /* 0x0000000b0b00720b */ /* 0x000fe20003fc8000 */
[----:B------:R-:W-:Y:S01]  /*2c00*/  @!P2 LDS R3, [R7.X4] ;  /* 0x000000000703a984 */ /* 0x000fe20000004800 */
[----:B------:R-:W-:-:S03]  /*2c10*/  @!P1 FSEL R9, R9, R36, P5 ;  /* 0x0000002409099208 */ /* 0x000fc60002800000 */
[----:B------:R-:W0:Y:S01]  /*2c20*/  SHFL.BFLY PT, R4, R11, 0x10, 0x1f ;  /* 0x0e001f000b047f89 */ /* 0x000e2200000e0000 */
[----:B------:R-:W-:-:S03]  /*2c30*/  FSETP.NAN.AND P1, PT, R9, R9, PT ;  /* 0x000000090900720b */ /* 0x000fc60003f28000 */
[----:B------:R-:W1:Y:S01]  /*2c40*/  SHFL.BFLY PT, R6, R9, 0x10, 0x1f ;  /* 0x0e001f0009067f89 */ /* 0x000e6200000e0000 */
[----:B0-----:R-:W-:-:S04]  /*2c50*/  FSETP.GT.AND P5, PT, R11, R4, PT ;  /* 0x000000040b00720b */ /* 0x001fc80003fa4000 */
[----:B------:R-:W-:Y:S02]  /*2c60*/  @!P6 FSEL R11, R11, R4, P5 ;  /* 0x000000040b0be208 */ /* 0x000fe40002800000 */
[-C--:B-1----:R-:W-:Y:S02]  /*2c70*/  FSETP.GT.AND P5, PT, R9, R6.reuse, PT ;  /* 0x000000060900720b */ /* 0x082fe40003fa4000 */
[----:B------:R-:W-:Y:S02]  /*2c80*/  FSETP.NAN.AND P6, PT, R11, R11, PT ;  /* 0x0000000b0b00720b */ /* 0x000fe40003fc8000 */
[----:B------:R-:W-:Y:S01]  /*2c90*/  @!P1 FSEL R9, R9, R6, P5 ;  /* 0x0000000609099208 */ /* 0x000fe20002800000 */
[----:B------:R-:W0:Y:S01]  /*2ca0*/  SHFL.BFLY PT, R0, R3, 0x8, 0x1f ;  /* 0x0d001f0003007f89 */ /* 0x000e2200000e0000 */
[----:B------:R-:W-:-:S03]  /*2cb0*/  FSETP.NAN.AND P1, PT, R3, R3, PT ;  /* 0x000000030300720b */ /* 0x000fc60003f28000 */
[----:B------:R-:W1:Y:S04]  /*2cc0*/  SHFL.BFLY PT, R6, R11, 0x8, 0x1f ;  /* 0x0d001f000b067f89 */ /* 0x000e6800000e0000 */
[----:B------:R-:W2:Y:S01]  /*2cd0*/  SHFL.BFLY PT, R8, R9, 0x8, 0x1f ;  /* 0x0d001f0009087f89 */ /* 0x000ea200000e0000 */
[----:B0-----:R-:W-:-:S04]  /*2ce0*/  FSETP.GEU.AND P5, PT, R3, R0, PT ;  /* 0x000000000300720b */ /* 0x001fc80003fae000 */
[----:B------:R-:W-:Y:S02]  /*2cf0*/  FSEL R0, R3, R0, !P5 ;  /* 0x0000000003007208 */ /* 0x000fe40006800000 */
[----:B-1----:R-:W-:Y:S02]  /*2d00*/  FSETP.GT.AND P5, PT, R11, R6, PT ;  /* 0x000000060b00720b */ /* 0x002fe40003fa4000 */
[----:B------:R-:W-:Y:S02]  /*2d10*/  FSEL R4, R3, R0, P1 ;  /* 0x0000000003047208 */ /* 0x000fe40000800000 */
[----:B--2---:R-:W-:-:S03]  /*2d20*/  FSETP.GT.AND P1, PT, R9, R8, PT ;  /* 0x000000080900720b */ /* 0x004fc60003f24000 */
[----:B------:R-:W0:Y:S06]  /*2d30*/  SHFL.BFLY PT, R3, R4, 0x4, 0x1f ;  /* 0x0c801f0004037f89 */ /* 0x000e2c00000e0000 */
[----:B------:R-:W-:Y:S02]  /*2d40*/  @!P5 FSEL R11, R11, R6, P6 ;  /* 0x000000060b0bd208 */ /* 0x000fe40003000000 */
[----:B------:R-:W-:Y:S02]  /*2d50*/  FSETP.NAN.AND P5, PT, R9, R9, PT ;  /* 0x000000090900720b */ /* 0x000fe40003fa8000 */
[----:B------:R-:W-:Y:S01]  /*2d60*/  FSETP.NAN.AND P6, PT, R11, R11, PT ;  /* 0x0000000b0b00720b */ /* 0x000fe20003fc8000 */
[----:B------:R-:W1:Y:S01]  /*2d70*/  SHFL.BFLY PT, R0, R11, 0x4, 0x1f ;  /* 0x0c801f000b007f89 */ /* 0x000e6200000e0000 */
[----:B------:R-:W-:-:S02]  /*2d80*/  @!P1 FSEL R9, R9, R8, P5 ;  /* 0x0000000809099208 */ /* 0x000fc40002800000 */
[----:B------:R-:W-:-:S03]  /*2d90*/  FSETP.NAN.AND P1, PT, R4, R4, PT ;  /* 0x000000040400720b */ /* 0x000fc60003f28000 */
[----:B------:R-:W2:Y:S01]  /*2da0*/  SHFL.BFLY PT, R6, R9, 0x4, 0x1f ;  /* 0x0c801f0009067f89 */ /* 0x000ea200000e0000 */
[----:B0-----:R-:W-:-:S13]  /*2db0*/  FSETP.GEU.AND P5, PT, R4, R3, PT ;  /* 0x000000030400720b */ /* 0x001fda0003fae000 */
[----:B------:R-:W-:Y:S02]  /*2dc0*/  @P5 FSEL R4, R4, R3, P1 ;  /* 0x0000000304045208 */ /* 0x000fe40000800000 */
[----:B-1----:R-:W-:Y:S02]  /*2dd0*/  FSETP.GT.AND P5, PT, R11, R0, PT ;  /* 0x000000000b00720b */ /* 0x002fe40003fa4000 */
[----:B--2---:R-:W-:Y:S01]  /*2de0*/  FSETP.GT.AND P1, PT, R9, R6, PT ;  /* 0x000000060900720b */ /* 0x004fe20003f24000 */
[----:B------:R-:W0:Y:S10]  /*2df0*/  SHFL.BFLY PT, R3, R4, 0x2, 0x1f ;  /* 0x0c401f0004037f89 */ /* 0x000e3400000e0000 */
[----:B------:R-:W-:-:S02]  /*2e00*/  @!P5 FSEL R11, R11, R0, P6 ;  /* 0x000000000b0bd208 */ /* 0x000fc40003000000 */
[----:B------:R-:W-:Y:S02]  /*2e10*/  FSETP.NAN.AND P5, PT, R9, R9, PT ;  /* 0x000000090900720b */ /* 0x000fe40003fa8000 */
[----:B------:R-:W-:Y:S01]  /*2e20*/  FSETP.NAN.AND P6, PT, R11, R11, PT ;  /* 0x0000000b0b00720b */ /* 0x000fe20003fc8000 */
[----:B------:R-:W1:Y:S01]  /*2e30*/  SHFL.BFLY PT, R0, R11, 0x2, 0x1f ;  /* 0x0c401f000b007f89 */ /* 0x000e6200000e0000 */
[----:B------:R-:W-:Y:S02]  /*2e40*/  @!P1 FSEL R9, R9, R6, P5 ;  /* 0x0000000609099208 */ /* 0x000fe40002800000 */
[----:B------:R-:W-:-:S03]  /*2e50*/  FSETP.NAN.AND P1, PT, R4, R4, PT ;  /* 0x000000040400720b */ /* 0x000fc60003f28000 */
[----:B------:R-:W2:Y:S01]  /*2e60*/  SHFL.BFLY PT, R6, R9, 0x2, 0x1f ;  /* 0x0c401f0009067f89 */ /* 0x000ea200000e0000 */
[----:B0-----:R-:W-:-:S13]  /*2e70*/  FSETP.GEU.AND P5, PT, R4, R3, PT ;  /* 0x000000030400720b */ /* 0x001fda0003fae000 */
[----:B------:R-:W-:Y:S02]  /*2e80*/  @P5 FSEL R4, R4, R3, P1 ;  /* 0x0000000304045208 */ /* 0x000fe40000800000 */
[----:B-1----:R-:W-:-:S03]  /*2e90*/  FSETP.GT.AND P5, PT, R11, R0, PT ;  /* 0x000000000b00720b */ /* 0x002fc60003fa4000 */
[----:B------:R-:W0:Y:S01]  /*2ea0*/  SHFL.BFLY PT, R3, R4, 0x1, 0x1f ;  /* 0x0c201f0004037f89 */ /* 0x000e2200000e0000 */
[----:B--2---:R-:W-:-:S09]  /*2eb0*/  FSETP.GT.AND P1, PT, R9, R6, PT ;  /* 0x000000060900720b */ /* 0x004fd20003f24000 */
[----:B------:R-:W-:Y:S02]  /*2ec0*/  @!P5 FSEL R11, R11, R0, P6 ;  /* 0x000000000b0bd208 */ /* 0x000fe40003000000 */
[C---:B------:R-:W-:Y:S02]  /*2ed0*/  FSETP.NAN.AND P5, PT, R9.reuse, R9, PT ;  /* 0x000000090900720b */ /* 0x040fe40003fa8000 */
[----:B------:R-:W-:Y:S01]  /*2ee0*/  FSETP.NAN.AND P6, PT, R4, R4, PT ;  /* 0x000000040400720b */ /* 0x000fe20003fc8000 */
[----:B------:R-:W1:Y:S01]  /*2ef0*/  SHFL.BFLY PT, R0, R11, 0x1, 0x1f ;  /* 0x0c201f000b007f89 */ /* 0x000e6200000e0000 */
[----:B------:R-:W-:Y:S02]  /*2f00*/  @!P1 FSEL R9, R9, R6, P5 ;  /* 0x0000000609099208 */ /* 0x000fe40002800000 */
[----:B------:R-:W-:-:S03]  /*2f10*/  LOP3.LUT P1, RZ, R7, 0xf, RZ, 0xc0, !PT ;  /* 0x0000000f07ff7812 */ /* 0x000fc6000782c0ff */
[----:B------:R-:W-:Y:S01]  /*2f20*/  IMAD.MOV.U32 R5, RZ, RZ, R9 ;  /* 0x000000ffff057224 */ /* 0x000fe200078e0009 */
[----:B------:R-:W-:Y:S02]  /*2f30*/  ISETP.LT.AND P1, PT, R7, 0x20, !P1 ;  /* 0x000000200700780c */ /* 0x000fe40004f21270 */
[CC--:B0-----:R-:W-:Y:S02]  /*2f40*/  FSETP.GEU.AND P5, PT, R4.reuse, R3.reuse, PT ;  /* 0x000000030400720b */ /* 0x0c1fe40003fae000 */
[----:B------:R-:W0:Y:S11]  /*2f50*/  SHFL.BFLY PT, R6, R5, 0x1, 0x1f ;  /* 0x0c201f0005067f89 */ /* 0x000e3600000e0000 */
[----:B------:R-:W-:-:S02]  /*2f60*/  @P5 SEL R4, R4, R3, P6 ;  /* 0x0000000304045207 */ /* 0x000fc40003000000 */
[CC--:B-1----:R-:W-:Y:S02]  /*2f70*/  FSETP.GT.AND P5, PT, R11.reuse, R0.reuse, PT ;  /* 0x000000000b00720b */ /* 0x0c2fe40003fa4000 */
[C---:B------:R-:W-:Y:S01]  /*2f80*/  FSETP.NAN.AND P6, PT, R11.reuse, R11, PT ;  /* 0x0000000b0b00720b */ /* 0x040fe20003fc8000 */
[----:B------:R-:W-:Y:S04]  /*2f90*/  @P1 STS [R7.X4], R4 ;  /* 0x0000000407001388 */ /* 0x000fe80000004800 */
[----:B------:R-:W-:Y:S06]  /*2fa0*/  BAR.SYNC.DEFER_BLOCKING 0x0 ;  /* 0x0000000000007b1d */ /* 0x000fec0000010000 */
[----:B------:R-:W-:-:S02]  /*2fb0*/  @!P5 SEL R11, R11, R0, P6 ;  /* 0x000000000b0bd207 */ /* 0x000fc40003000000 */
[----:B------:R-:W-:Y:S02]  /*2fc0*/  LOP3.LUT R0, R7, 0x1, RZ, 0xc0, !PT ;  /* 0x0000000107007812 */ /* 0x000fe400078ec0ff */
[C---:B0-----:R-:W-:Y:S02]  /*2fd0*/  FSETP.GT.AND P5, PT, R5.reuse, R6, PT ;  /* 0x000000060500720b */ /* 0x041fe40003fa4000 */
[----:B------:R-:W-:-:S11]  /*2fe0*/  FSETP.NAN.AND P6, PT, R5, R5, PT ;  /* 0x000000050500720b */ /* 0x000fd60003fc8000 */
[----:B------:R-:W-:Y:S01]  /*2ff0*/  @!P5 SEL R5, R5, R6, P6 ;  /* 0x000000060505d207 */ /* 0x000fe20003000000 */
[----:B------:R-:W-:Y:S04]  /*3000*/  LDS R8, [RZ] ;  /* 0x00000000ff087984 */ /* 0x000fe80000000800 */
[----:B------:R-:W0:Y:S04]  /*3010*/  LDS R9, [0x40] ;  /* 0x00004000ff097984 */ /* 0x000e280000000800 */
[----:B------:R-:W-:Y:S06]  /*3020*/  BAR.SYNC.DEFER_BLOCKING 0x0 ;  /* 0x0000000000007b1d */ /* 0x000fec0000010000 */
[----:B0-----:R-:W-:Y:S04]  /*3030*/  STS.64 [RZ], R8 ;  /* 0x00000008ff007388 */ /* 0x001fe80000000a00 */
[----:B------:R-:W-:Y:S06]  /*3040*/  BAR.SYNC.DEFER_BLOCKING 0x0 ;  /* 0x0000000000007b1d */ /* 0x000fec0000010000 */
[----:B------:R-:W-:Y:S04]  /*3050*/  LDS R3, [R0.X4] ;  /* 0x0000000000037984 */ /* 0x000fe80000004800 */
[----:B------:R-:W-:Y:S06]  /*3060*/  BAR.SYNC.DEFER_BLOCKING 0x0 ;  /* 0x0000000000007b1d */ /* 0x000fec0000010000 */
[----:B------:R-:W-:Y:S04]  /*3070*/  @!P4 STS [R2], R11 ;  /* 0x0000000b0200c388 */ /* 0x000fe80000000800 */
[----:B------:R-:W-:Y:S04]  /*3080*/  @!P4 STS [R2+0x40], R5 ;  /* 0x000040050200c388 */ /* 0x000fe80000000800 */
[----:B------:R-:W-:Y:S06]  /*3090*/  BAR.SYNC.DEFER_BLOCKING 0x0 ;  /* 0x0000000000007b1d */ /* 0x000fec0000010000 */
[----:B------:R-:W0:Y:S04]  /*30a0*/  @!P2 LDS R12, [R7.X4] ;  /* 0x00000000070ca984 */ /* 0x000e280000004800 */
[----:B0-----:R-:W0:Y:S01]  /*30b0*/  SHFL.BFLY PT, R13, R12, 0x8, 0x1f ;  /* 0x0d001f000c0d7f89 */ /* 0x001e2200000e0000 */
[----:B------:R-:W-:-:S02]  /*30c0*/  FSETP.NAN.AND P4, PT, R12, R12, PT ;  /* 0x0000000c0c00720b */ /* 0x000fc40003f88000 */
[----:B0-----:R-:W-:-:S04]  /*30d0*/  FSETP.GT.AND P2, PT, R12, R13, PT ;  /* 0x0000000d0c00720b */ /* 0x001fc80003f44000 */
[----:B------:R-:W-:-:S04]  /*30e0*/  FSEL R13, R12, R13, P2 ;  /* 0x0000000d0c0d7208 */ /* 0x000fc80001000000 */
[----:B------:R-:W-:-:S04]  /*30f0*/  FSEL R4, R12, R13, P4 ;  /* 0x0000000d0c047208 */ /* 0x000fc80002000000 */
[C---:B------:R-:W-:Y:S01]  /*3100*/  FSETP.NAN.AND P4, PT, R4.reuse, R4, PT ;  /* 0x000000040400720b */ /* 0x040fe20003f88000 */
[----:B------:R-:W0:Y:S02]  /*3110*/  SHFL.BFLY PT, R13, R4, 0x4, 0x1f ;  /* 0x0c801f00040d7f89 */ /* 0x000e2400000e0000 */
[----:B0-----:R-:W-:-:S13]  /*3120*/  FSETP.GT.AND P2, PT, R4, R13, PT ;  /* 0x0000000d0400720b */ /* 0x001fda0003f44000 */
[----:B------:R-:W-:Y:S01]  /*3130*/  @!P2 FSEL R4, R4, R13, P4 ;  /* 0x0000000d0404a208 */ /* 0x000fe20002000000 */
[----:B------:R-:W-:-:S03]  /*3140*/  IMAD.WIDE R12, R45, R44, c[0x0][0x190] ;  /* 0x000064002d0c7625 */ /* 0x000fc600078e022c */
[C---:B------:R-:W-:Y:S01]  /*3150*/  FSETP.NAN.AND P4, PT, R4.reuse, R4, PT ;  /* 0x000000040400720b */ /* 0x040fe20003f88000 */
[----:B------:R-:W0:Y:S02]  /*3160*/  SHFL.BFLY PT, R5, R4, 0x2, 0x1f ;  /* 0x0c401f0004057f89 */ /* 0x000e2400000e0000 */
[----:B0-----:R-:W-:-:S13]  /*3170*/  FSETP.GT.AND P2, PT, R4, R5, PT ;  /* 0x000000050400720b */ /* 0x001fda0003f44000 */
[----:B------:R-:W-:-:S04]  /*3180*/  @!P2 FSEL R4, R4, R5, P4 ;  /* 0x000000050404a208 */ /* 0x000fc80002000000 */
[C---:B------:R-:W-:Y:S01]  /*3190*/  FSETP.NAN.AND P4, PT, R4.reuse, R4, PT ;  /* 0x000000040400720b */ /* 0x040fe20003f88000 */
[----:B------:R-:W0:Y:S02]  /*31a0*/  SHFL.BFLY PT, R5, R4, 0x1, 0x1f ;  /* 0x0c201f0004057f89 */ /* 0x000e2400000e0000 */
[----:B0-----:R-:W-:-:S13]  /*31b0*/  FSETP.GT.AND P2, PT, R4, R5, PT ;  /* 0x000000050400720b */ /* 0x001fda0003f44000 */
[----:B------:R-:W-:Y:S02]  /*31c0*/  @!P2 SEL R4, R4, R5, P4 ;  /* 0x000000050404a207 */ /* 0x000fe40002000000 */
[----:B------:R-:W-:-:S03]  /*31d0*/  FSETP.GE.AND P2, PT, R9, RZ, PT ;  /* 0x000000ff0900720b */ /* 0x000fc60003f46000 */
[----:B------:R0:W-:Y:S04]  /*31e0*/  @P1 STS [R7.X4], R4 ;  /* 0x0000000407001388 */ /* 0x0001e80000004800 */
[----:B------:R-:W-:Y:S01]  /*31f0*/  BAR.SYNC.DEFER_BLOCKING 0x0 ;  /* 0x0000000000007b1d */ /* 0x000fe20000010000 */
[C---:B------:R-:W-:Y:S02]  /*3200*/  FSETP.GE.AND P1, PT, R8.reuse, RZ, PT ;  /* 0x000000ff0800720b */ /* 0x040fe40003f26000 */
[----:B------:R-:W-:Y:S02]  /*3210*/  FSEL R9, R9, RZ, !P2 ;  /* 0x000000ff09097208 */ /* 0x000fe40005000000 */
[----:B------:R-:W-:Y:S01]  /*3220*/  FSEL R8, R8, RZ, !P1 ;  /* 0x000000ff08087208 */ /* 0x000fe20004800000 */
[----:B0-----:R-:W-:-:S02]  /*3230*/  IMAD.MOV.U32 R4, RZ, RZ, 0x3e800000 ;  /* 0x3e800000ff047424 */ /* 0x001fc400078e00ff */
[----:B------:R-:W-:Y:S02]  /*3240*/  FADD R9, RZ, -R9 ;  /* 0x80000009ff097221 */ /* 0x000fe40000000000 */
[----:B------:R-:W-:-:S03]  /*3250*/  FADD R8, RZ, -R8 ;  /* 0x80000008ff087221 */ /* 0x000fc60000000000 */
[----:B------:R-:W-:Y:S02]  /*3260*/  FSETP.NAN.AND P2, PT, R9, R9, PT ;  /* 0x000000090900720b */ /* 0x000fe40003f48000 */
[----:B------:R-:W-:Y:S01]  /*3270*/  FSETP.NAN.AND P1, PT, R8, R8, PT ;  /* 0x000000080800720b */ /* 0x000fe20003f28000 */
[----:B------:R-:W0:Y:S04]  /*3280*/  LDS R10, [RZ] ;  /* 0x00000000ff0a7984 */ /* 0x000e280000000800 */
[----:B------:R-:W1:Y:S04]  /*3290*/  LDS R11, [0x40] ;  /* 0x00004000ff0b7984 */ /* 0x000e680000000800 */
[----:B------:R-:W-:Y:S01]  /*32a0*/  BAR.SYNC.DEFER_BLOCKING 0x0 ;  /* 0x0000000000007b1d */ /* 0x000fe20000010000 */
[----:B0-----:R-:W-:-:S04]  /*32b0*/  FSETP.GTU.AND P4, PT, R10, RZ, PT ;  /* 0x000000ff0a00720b */ /* 0x001fc80003f8c000 */
[----:B------:R-:W-:Y:S01]  /*32c0*/  FSEL R5, R10, RZ, P4 ;  /* 0x000000ff0a057208 */ /* 0x000fe20002000000 */
[----:B-1----:R0:W-:Y:S04]  /*32d0*/  STS.64 [RZ], R10 ;  /* 0x0000000aff007388 */ /* 0x0021e80000000a00 */
[----:B------:R-:W-:Y:S01]  /*32e0*/  BAR.SYNC.DEFER_BLOCKING 0x0 ;  /* 0x0000000000007b1d */ /* 0x000fe20000010000 */
[C---:B------:R-:W-:Y:S02]  /*32f0*/  FSETP.GTU.AND P5, PT, R11.reuse, RZ, PT ;  /* 0x000000ff0b00720b */ /* 0x040fe40003fac000 */
[----:B------:R-:W-:Y:S02]  /*3300*/  FSETP.GT.AND P4, PT, R8, R5, PT ;  /* 0x000000050800720b */ /* 0x000fe40003f84000 */
[----:B------:R-:W-:-:S02]  /*3310*/  FSEL R2, R11, RZ, P5 ;  /* 0x000000ff0b027208 */ /* 0x000fc40002800000 */
[----:B------:R-:W-:Y:S01]  /*3320*/  @!P1 FSEL R8, R8, R5, P4 ;  /* 0x0000000508089208 */ /* 0x000fe20002000000 */
[----:B0-----:R-:W-:Y:S01]  /*3330*/  CS2R R10, SRZ ;  /* 0x00000000000a7805 */ /* 0x001fe2000001ff00 */
[----:B------:R-:W-:-:S03]  /*3340*/  FSETP.GT.AND P5, PT, R9, R2, PT ;  /* 0x000000020900720b */ /* 0x000fc60003fa4000 */
[----:B------:R-:W-:Y:S01]  /*3350*/  FMUL R8, R8, 0.0078740157186985015869 ;  /* 0x3c01020408087820 */ /* 0x000fe20000400000 */
[----:B------:R-:W-:-:S04]  /*3360*/  @!P2 FSEL R9, R9, R2, P5 ;  /* 0x000000020909a208 */ /* 0x000fc80002800000 */
[C---:B------:R-:W-:Y:S01]  /*3370*/  FSETP.GT.AND P1, PT, R8.reuse, 9.9999997473787516356e-06, PT ;  /* 0x3727c5ac0800780b */ /* 0x040fe20003f24000 */
[----:B------:R-:W-:Y:S01]  /*3380*/  FMUL R9, R9, 0.0078740157186985015869 ;  /* 0x3c01020409097820 */ /* 0x000fe20000400000 */
[----:B------:R-:W-:-:S04]  /*3390*/  FSETP.NAN.AND P2, PT, R8, R8, PT ;  /* 0x000000080800720b */ /* 0x000fc80003f48000 */
[C---:B------:R-:W-:Y:S01]  /*33a0*/  FSETP.GT.AND P4, PT, R9.reuse, 9.9999997473787516356e-06, PT ;  /* 0x3727c5ac0900780b */ /* 0x040fe20003f84000 */
[----:B------:R-:W0:Y:S06]  /*33b0*/  LDS R0, [R0.X4] ;  /* 0x0000000000007984 */ /* 0x000e2c0000004800 */
[----:B------:R-:W-:Y:S02]  /*33c0*/  @!P1 FSEL R8, R8, 9.9999997473787516356e-06, P2 ;  /* 0x3727c5ac08089808 */ /* 0x000fe40001000000 */
[----:B------:R-:W-:Y:S02]  /*33d0*/  FSETP.NAN.AND P1, PT, R9, R9, PT ;  /* 0x000000090900720b */ /* 0x000fe40003f28000 */
[----:B------:R-:W-:-:S02]  /*33e0*/  FSETP.GT.AND P2, PT, |R8|, 8.50705917302346158658e+37, PT ;  /* 0x7e8000000800780b */ /* 0x000fc40003f44200 */
[----:B------:R-:W-:Y:S02]  /*33f0*/  @!P4 FSEL R9, R9, 9.9999997473787516356e-06, P1 ;  /* 0x3727c5ac0909c808 */ /* 0x000fe40000800000 */
[----:B------:R-:W-:Y:S02]  /*3400*/  FSETP.GEU.AND P5, PT, |R8|, 1.175494350822287508e-38, PT ;  /* 0x008000000800780b */ /* 0x000fe40003fae200 */
[C---:B------:R-:W-:Y:S02]  /*3410*/  FSETP.GT.AND P6, PT, |R9|.reuse, 8.50705917302346158658e+37, PT ;  /* 0x7e8000000900780b */ /* 0x040fe40003fc4200 */
[----:B------:R-:W-:Y:S02]  /*3420*/  FSETP.GEU.AND P4, PT, |R9|, 1.175494350822287508e-38, PT ;  /* 0x008000000900780b */ /* 0x000fe40003f8e200 */
[----:B------:R-:W-:Y:S02]  /*3430*/  LOP3.LUT P1, RZ, R7, 0x1fe, RZ, 0xc0, !PT ;  /* 0x000001fe07ff7812 */ /* 0x000fe4000782c0ff */
[----:B------:R-:W-:Y:S01]  /*3440*/  FSEL R5, R4, 1, P2 ;  /* 0x3f80000004057808 */ /* 0x000fe20001000000 */
[----:B------:R-:W-:Y:S01]  /*3450*/  @P2 FMUL R8, R8, 0.25 ;  /* 0x3e80000008082820 */ /* 0x000fe20000400000 */
[----:B------:R-:W-:-:S02]  /*3460*/  ISETP.LT.AND P1, PT, R45, 0xe10, !P1 ;  /* 0x00000e102d00780c */ /* 0x000fc40004f21270 */
[----:B------:R-:W-:Y:S01]  /*3470*/  FSEL R4, R4, 1, P6 ;  /* 0x3f80000004047808 */ /* 0x000fe20003000000 */
[----:B------:R-:W-:Y:S01]  /*3480*/  @!P5 FMUL R8, R8, 16777216 ;  /* 0x4b8000000808d820 */ /* 0x000fe20000400000 */
[----:B------:R-:W-:Y:S01]  /*3490*/  @!P5 FMUL R5, R5, 16777216 ;  /* 0x4b8000000505d820 */ /* 0x000fe20000400000 */
[----:B------:R-:W-:Y:S02]  /*34a0*/  @P6 FMUL R9, R9, 0.25 ;  /* 0x3e80000009096820 */ /* 0x000fe40000400000 */
[----:B------:R-:W-:Y:S02]  /*34b0*/  @!P4 FMUL R4, R4, 16777216 ;  /* 0x4b8000000404c820 */ /* 0x000fe40000400000 */
[----:B------:R-:W-:Y:S01]  /*34c0*/  @!P4 FMUL R9, R9, 16777216 ;  /* 0x4b8000000909c820 */ /* 0x000fe20000400000 */
[----:B------:R-:W1:Y:S01]  /*34d0*/  MUFU.RCP R8, R8 ;  /* 0x0000000800087308 */ /* 0x000e620000001000 */
[----:B0-----:R-:W-:Y:S01]  /*34e0*/  F2FP.BF16.PACK_AB R0, R0, R3 ;  /* 0x000000030000723e */ /* 0x001fe200000010ff */
[----:B------:R-:W-:-:S06]  /*34f0*/  IMAD.WIDE R2, R45, R44, c[0x0][0x180] ;  /* 0x000060002d027625 */ /* 0x000fcc00078e022c */
[----:B------:R-:W0:Y:S01]  /*3500*/  MUFU.RCP R9, R9 ;  /* 0x0000000900097308 */ /* 0x000e220000001000 */
[C---:B------:R-:W-:Y:S01]  /*3510*/  PRMT R19, R0.reuse, 0x7610, R19 ;  /* 0x0000761000137816 */ /* 0x040fe20000000013 */
[----:B------:R2:W-:Y:S01]  /*3520*/  @P1 STG.E.U16 [R2.64], R0 ;  /* 0x0000000002001986 */ /* 0x0005e2000c101504 */
[C---:B------:R-:W-:Y:S02]  /*3530*/  PRMT R20, R0.reuse, 0x7632, R20 ;  /* 0x0000763200147816 */ /* 0x040fe40000000014 */
[----:B------:R-:W-:Y:S01]  /*3540*/  PRMT R21, R0, 0x7610, R21 ;  /* 0x0000761000157816 */ /* 0x000fe20000000015 */
[----:B-1----:R-:W-:Y:S01]  /*3550*/  FMUL R6, R8, R5 ;  /* 0x0000000508067220 */ /* 0x002fe20000400000 */
[C---:B------:R-:W-:Y:S01]  /*3560*/  PRMT R22, R0.reuse, 0x7632, R22 ;  /* 0x0000763200167816 */ /* 0x040fe20000000016 */
[----:B0-----:R-:W-:Y:S01]  /*3570*/  FMUL R18, R9, R4 ;  /* 0x0000000409127220 */ /* 0x001fe20000400000 */
[----:B------:R-:W-:Y:S01]  /*3580*/  IMAD.WIDE R4, R45, R44, c[0x0][0x188] ;  /* 0x000062002d047625 */ /* 0x000fe200078e022c */
[----:B--2---:R-:W-:Y:S01]  /*3590*/  PRMT R3, R0, 0x7632, R3 ;  /* 0x0000763200037816 */ /* 0x004fe20000000003 */
[----:B------:R-:W-:-:S02]  /*35a0*/  CS2R R8, SRZ ;  /* 0x0000000000087805 */ /* 0x000fc4000001ff00 */
[----:B------:R-:W-:Y:S02]  /*35b0*/  IMAD.WIDE R44, R45, R44, c[0x0][0x1a8] ;  /* 0x00006a002d2c7625 */ /* 0x000fe400078e022c */
[----:B------:R0:W-:Y:S04]  /*35c0*/  @P1 STG.E.U16 [R4.64], R3 ;  /* 0x0000000304001986 */ /* 0x0001e8000c101504 */
[----:B------:R-:W-:Y:S04]  /*35d0*/  @P1 STG.E.U16 [R12.64], R19 ;  /* 0x000000130c001986 */ /* 0x000fe8000c101504 */
[----:B------:R-:W-:Y:S04]  /*35e0*/  @P1 STG.E.U16 [R14.64], R20 ;  /* 0x000000140e001986 */ /* 0x000fe8000c101504 */
[----:B------:R-:W-:Y:S04]  /*35f0*/  @P1 STG.E.U16 [R16.64], R21 ;  /* 0x0000001510001986 */ /* 0x000fe8000c101504 */
[----:B------:R-:W-:Y:S04]  /*3600*/  @P1 STG.E.U16 [R44.64], R22 ;  /* 0x000000162c001986 */ /* 0x000fe8000c101504 */
[----:B------:R-:W-:Y:S01]  /*3610*/  BAR.SYNC.DEFER_BLOCKING 0x0 ;  /* 0x0000000000007b1d */ /* 0x000fe20000010000 */
[----:B------:R-:W-:-:S04]  /*3620*/  LEA R2, P1, R50, c[0x0][0x178], 0x1 ;  /* 0x00005e0032027a11 */ /* 0x000fc800078208ff */
[----:B0-----:R-:W-:Y:S01]  /*3630*/  LEA.HI.X R3, R50, c[0x0][0x17c], R42, 0x1, P1 ;  /* 0x00005f0032037a11 */ /* 0x001fe200008f0c2a */
[----:B------:R-:W-:Y:S04]  /*3640*/  STS [RZ], R6 ;  /* 0x00000006ff007388 */ /* 0x000fe80000000800 */
[----:B------:R-:W-:Y:S04]  /*3650*/  STS [0x8], R18 ;  /* 0x00000812ff007388 */ /* 0x000fe80000000800 */
[----:B------:R-:W-:Y:S06]  /*3660*/  BAR.SYNC.DEFER_BLOCKING 0x0 ;  /* 0x0000000000007b1d */ /* 0x000fec0000010000 */
[----:B------:R-:W2:Y:S01]  /*3670*/  @!P3 LDG.E.EF.128 R8, [R2.64] ;  /* 0x000000040208b981 */ /* 0x000ea2000c0e1d00 */
[----:B------:R-:W-:-:S04]  /*3680*/  LOP3.LUT R7, R7, 0x100, RZ, 0xc0, !PT ;  /* 0x0000010007077812 */ /* 0x000fc800078ec0ff */
[----:B------:R-:W-:-:S06]  /*3690*/  SHF.R.U32.HI R0, RZ, 0x5, R7 ;  /* 0x00000005ff007819 */ /* 0x000fcc0000011607 */
[----:B------:R-:W0:Y:S01]  /*36a0*/  LDS R0, [R0] ;  /* 0x0000000000007984 */ /* 0x000e220000000800 */
[C---:B--2---:R-:W-:Y:S01]  /*36b0*/  IMAD.U32 R5, R8.reuse, 0x10000, RZ ;  /* 0x0001000008057824 */ /* 0x044fe200078e00ff */
[----:B------:R-:W-:Y:S01]  /*36c0*/  PRMT R8, R8, 0x7632, R8 ;  /* 0x0000763208087816 */ /* 0x000fe20000000008 */
[C---:B------:R-:W-:Y:S01]  /*36d0*/  IMAD.U32 R7, R10.reuse, 0x10000, RZ ;  /* 0x000100000a077824 */ /* 0x040fe200078e00ff */
[----:B------:R-:W-:Y:S01]  /*36e0*/  PRMT R10, R10, 0x7632, R10 ;  /* 0x000076320a0a7816 */ /* 0x000fe2000000000a */
[C---:B0-----:R-:W-:Y:S01]  /*36f0*/  FMUL R4, R0.reuse, R5 ;  /* 0x0000000500047220 */ /* 0x041fe20000400000 */
[----:B------:R-:W-:Y:S01]  /*3700*/  IMAD.U32 R5, R9, 0x10000, RZ ;  /* 0x0001000009057824 */ /* 0x000fe200078e00ff */
[C---:B------:R-:W-:Y:S01]  /*3710*/  FMUL R7, R0.reuse, R7 ;  /* 0x0000000700077220 */ /* 0x040fe20000400000 */
[----:B------:R-:W-:Y:S01]  /*3720*/  IMAD.U32 R3, R11, 0x10000, RZ ;  /* 0x000100000b037824 */ /* 0x000fe200078e00ff */
[----:B------:R-:W-:Y:S01]  /*3730*/  PRMT R9, R9, 0x7632, R9 ;  /* 0x0000763209097816 */ /* 0x000fe20000000009 */
[C---:B------:R-:W-:Y:S01]  /*3740*/  FMUL R5, R0.reuse, R5 ;  /* 0x0000000500057220 */ /* 0x040fe20000400000 */
[----:B------:R-:W0:Y:S01]  /*3750*/  FRND R4, R4 ;  /* 0x0000000400047307 */ /* 0x000e220000201000 */
[----:B------:R-:W-:Y:S01]  /*3760*/  FMUL R6, R0, R3 ;  /* 0x0000000300067220 */ /* 0x000fe20000400000 */
[----:B------:R-:W-:Y:S01]  /*3770*/  IMAD.U32 R3, R8, 0x10000, RZ ;  /* 0x0001000008037824 */ /* 0x000fe200078e00ff */
[----:B------:R-:W-:Y:S01]  /*3780*/  PRMT R11, R11, 0x7632, R11 ;  /* 0x000076320b0b7816 */ /* 0x000fe2000000000b */
[----:B------:R-:W-:-:S02]  /*3790*/  IMAD.U32 R9, R9, 0x10000, RZ ;  /* 0x0001000009097824 */ /* 0x000fc400078e00ff */
[----:B------:R-:W-:Y:S01]  /*37a0*/  FMUL R2, R0, R3 ;  /* 0x0000000300027220 */ /* 0x000fe20000400000 */
[----:B------:R-:W-:Y:S01]  /*37b0*/  IMAD.U32 R3, R10, 0x10000, RZ ;  /* 0x000100000a037824 */ /* 0x000fe200078e00ff */
[----:B------:R-:W1:Y:S01]  /*37c0*/  FRND R5, R5 ;  /* 0x0000000500057307 */ /* 0x000e620000201000 */
[C---:B------:R-:W-:Y:S01]  /*37d0*/  FMUL R9, R0.reuse, R9 ;  /* 0x0000000900097220 */ /* 0x040fe20000400000 */
[----:B------:R-:W-:Y:S01]  /*37e0*/  IMAD.U32 R11, R11, 0x10000, RZ ;  /* 0x000100000b0b7824 */ /* 0x000fe200078e00ff */
[----:B------:R-:W-:-:S03]  /*37f0*/  FMUL R3, R0, R3 ;  /* 0x0000000300037220 */ /* 0x000fc60000400000 */
[----:B------:R-:W-:Y:S02]  /*3800*/  FMUL R11, R0, R11 ;  /* 0x0000000b000b7220 */ /* 0x000fe40000400000 */
[----:B------:R-:W2:Y:S01]  /*3810*/  FRND R7, R7 ;  /* 0x0000000700077307 */ /* 0x000ea20000201000 */
[C---:B0-----:R-:W-:Y:S02]  /*3820*/  FSETP.GT.AND P1, PT, R4.reuse, -127, PT ;  /* 0xc2fe00000400780b */ /* 0x041fe40003f24000 */
[----:B------:R-:W-:-:S05]  /*3830*/  FSETP.NAN.AND P5, PT, R4, R4, PT ;  /* 0x000000040400720b */ /* 0x000fca0003fa8000 */
[----:B------:R-:W0:Y:S01]  /*3840*/  FRND R2, R2 ;  /* 0x0000000200027307 */ /* 0x000e220000201000 */
[----:B-1----:R-:W-:-:S05]  /*3850*/  FSETP.GT.AND P4, PT, R5, -127, PT ;  /* 0xc2fe00000500780b */ /* 0x002fca0003f84000 */
[----:B------:R-:W-:Y:S02]  /*3860*/  @!P1 FSEL R4, R4, -127, P5 ;  /* 0xc2fe000004049808 */ /* 0x000fe40002800000 */
[----:B------:R-:W1:Y:S01]  /*3870*/  FRND R9, R9 ;  /* 0x0000000900097307 */ /* 0x000e620000201000 */
[----:B--2---:R-:W-:Y:S02]  /*3880*/  FSETP.GT.AND P2, PT, R7, -127, PT ;  /* 0xc2fe00000700780b */ /* 0x004fe40003f44000 */
[----:B------:R-:W-:Y:S02]  /*3890*/  FSETP.NAN.AND P5, PT, R5, R5, PT ;  /* 0x000000050500720b */ /* 0x000fe40003fa8000 */
[----:B------:R-:W-:Y:S02]  /*38a0*/  FSETP.NAN.AND P6, PT, R7, R7, PT ;  /* 0x000000070700720b */ /* 0x000fe40003fc8000 */
[----:B------:R-:W-:Y:S01]  /*38b0*/  @!P4 FSEL R5, R5, -127, P5 ;  /* 0xc2fe00000505c808 */ /* 0x000fe20002800000 */
[----:B------:R-:W2:Y:S01]  /*38c0*/  FRND R3, R3 ;  /* 0x0000000300037307 */ /* 0x000ea20000201000 */
[----:B0-----:R-:W-:-:S05]  /*38d0*/  FSETP.GT.AND P1, PT, R2, -127, PT ;  /* 0xc2fe00000200780b */ /* 0x001fca0003f24000 */
[----:B------:R-:W-:Y:S02]  /*38e0*/  @!P2 FSEL R7, R7, -127, P6 ;  /* 0xc2fe00000707a808 */ /* 0x000fe40003000000 */
[----:B------:R-:W0:Y:S01]  /*38f0*/  FRND R6, R6 ;  /* 0x0000000600067307 */ /* 0x000e220000201000 */
[C---:B-1----:R-:W-:Y:S02]  /*3900*/  FSETP.GT.AND P5, PT, R9.reuse, -127, PT ;  /* 0xc2fe00000900780b */ /* 0x042fe40003fa4000 */
[C---:B------:R-:W-:Y:S02]  /*3910*/  FSETP.NAN.AND P2, PT, R2.reuse, R2, PT ;  /* 0x000000020200720b */ /* 0x040fe40003f48000 */
[----:B------:R-:W-:Y:S02]  /*3920*/  FSETP.NAN.AND P6, PT, R9, R9, PT ;  /* 0x000000090900720b */ /* 0x000fe40003fc8000 */
[----:B------:R-:W-:Y:S01]  /*3930*/  @!P1 FSEL R2, R2, -127, P2 ;  /* 0xc2fe000002029808 */ /* 0x000fe20001000000 */
[----:B------:R-:W1:Y:S01]  /*3940*/  F2I.S16.TRUNC.NTZ R10, R4 ;  /* 0x00000004000a7305 */ /* 0x000e62000020e900 */
[----:B--2---:R-:W-:-:S02]  /*3950*/  FSETP.GT.AND P4, PT, R3, -127, PT ;  /* 0xc2fe00000300780b */ /* 0x004fc40003f84000 */
[----:B------:R-:W-:-:S03]  /*3960*/  FSETP.GEU.AND P2, PT, R4, 127, PT ;  /* 0x42fe00000400780b */ /* 0x000fc60003f4e000 */
[----:B------:R-:W-:Y:S02]  /*3970*/  @!P5 FSEL R9, R9, -127, P6 ;  /* 0xc2fe00000909d808 */ /* 0x000fe40003000000 */
[----:B------:R-:W2:Y:S01]  /*3980*/  FRND R11, R11 ;  /* 0x0000000b000b7307 */ /* 0x000ea20000201000 */
[----:B0-----:R-:W-:Y:S02]  /*3990*/  FSETP.GT.AND P1, PT, R6, -127, PT ;  /* 0xc2fe00000600780b */ /* 0x001fe40003f24000 */
[C---:B------:R-:W-:Y:S02]  /*39a0*/  FSETP.NAN.AND P6, PT, R3.reuse, R3, PT ;  /* 0x000000030300720b */ /* 0x040fe40003fc8000 */
[----:B------:R-:W-:Y:S02]  /*39b0*/  FSETP.NAN.AND P5, PT, R4, R4, PT ;  /* 0x000000040400720b */ /* 0x000fe40003fa8000 */
[----:B------:R-:W-:Y:S01]  /*39c0*/  @!P4 FSEL R3, R3, -127, P6 ;  /* 0xc2fe00000303c808 */ /* 0x000fe20003000000 */
[----:B------:R-:W0:Y:S01]  /*39d0*/  F2I.S16.TRUNC.NTZ R12, R5 ;  /* 0x00000005000c7305 */ /* 0x000e22000020e900 */
[----:B------:R-:W-:-:S02]  /*39e0*/  FSETP.GEU.AND P4, PT, R5, 127, PT ;  /* 0x42fe00000500780b */ /* 0x000fc40003f8e000 */
[----:B-1----:R-:W-:Y:S02]  /*39f0*/  LOP3.LUT R13, R10, 0xffff, RZ, 0xc0, !PT ;  /* 0x0000ffff0a0d7812 */ /* 0x002fe400078ec0ff */
[C---:B------:R-:W-:Y:S02]  /*3a00*/  FSETP.NAN.AND P6, PT, R6.reuse, R6, PT ;  /* 0x000000060600720b */ /* 0x040fe40003fc8000 */
[----:B------:R-:W-:Y:S01]  /*3a10*/  @P2 SEL R13, R13, 0x7f, P5 ;  /* 0x0000007f0d0d2807 */ /* 0x000fe20002800000 */
[----:B------:R-:W1:Y:S01]  /*3a20*/  F2I.S16.TRUNC.NTZ R8, R2 ;  /* 0x0000000200087305 */ /* 0x000e62000020e900 */
[----:B--2---:R-:W-:Y:S02]  /*3a30*/  FSETP.GT.AND P5, PT, R11, -127, PT ;  /* 0xc2fe00000b00780b */ /* 0x004fe40003fa4000 */
[----:B------:R-:W-:Y:S02]  /*3a40*/  @!P1 FSEL R6, R6, -127, P6 ;  /* 0xc2fe000006069808 */ /* 0x000fe40003000000 */
[----:B------:R-:W-:-:S02]  /*3a50*/  FSETP.NAN.AND P1, PT, R5, R5, PT ;  /* 0x000000050500720b */ /* 0x000fc40003f28000 */
[----:B------:R-:W-:Y:S01]  /*3a60*/  FSETP.GEU.AND P2, PT, R2, 127, PT ;  /* 0x42fe00000200780b */ /* 0x000fe20003f4e000 */
[----:B------:R-:W2:Y:S01]  /*3a70*/  F2I.S16.TRUNC.NTZ R4, R9 ;  /* 0x0000000900047305 */ /* 0x000ea2000020e900 */
[----:B0-----:R-:W-:Y:S02]  /*3a80*/  LOP3.LUT R5, R12, 0xffff, RZ, 0xc0, !PT ;  /* 0x0000ffff0c057812 */ /* 0x001fe400078ec0ff */
[----:B------:R-:W-:Y:S02]  /*3a90*/  FSETP.NAN.AND P6, PT, R2, R2, PT ;  /* 0x000000020200720b */ /* 0x000fe40003fc8000 */
[----:B------:R-:W-:Y:S02]  /*3aa0*/  @P4 SEL R5, R5, 0x7f, P1 ;  /* 0x0000007f05054807 */ /* 0x000fe40000800000 */
[----:B------:R-:W-:Y:S01]  /*3ab0*/  FSETP.NAN.AND P4, PT, R11, R11, PT ;  /* 0x0000000b0b00720b */ /* 0x000fe20003f88000 */
[----:B------:R-:W0:Y:S01]  /*3ac0*/  F2I.S16.TRUNC.NTZ R10, R3 ;  /* 0x00000003000a7305 */ /* 0x000e22000020e900 */
[----:B------:R-:W-:-:S02]  /*3ad0*/  FSETP.GEU.AND P1, PT, R9, 127, PT ;  /* 0x42fe00000900780b */ /* 0x000fc40003f2e000 */
[----:B------:R-:W-:Y:S02]  /*3ae0*/  @!P5 FSEL R11, R11, -127, P4 ;  /* 0xc2fe00000b0bd808 */ /* 0x000fe40002000000 */
[----:B------:R-:W-:Y:S02]  /*3af0*/  FSETP.GEU.AND P4, PT, R3, 127, PT ;  /* 0x42fe00000300780b */ /* 0x000fe40003f8e000 */
[----:B-1----:R-:W-:Y:S01]  /*3b00*/  LOP3.LUT R8, R8, 0xffff, RZ, 0xc0, !PT ;  /* 0x0000ffff08087812 */ /* 0x002fe200078ec0ff */
[----:B------:R-:W1:Y:S01]  /*3b10*/  F2I.S16.TRUNC.NTZ R14, R7 ;  /* 0x00000007000e7305 */ /* 0x000e62000020e900 */
[----:B--2---:R-:W-:Y:S02]  /*3b20*/  LOP3.LUT R4, R4, 0xffff, RZ, 0xc0, !PT ;  /* 0x0000ffff04047812 */ /* 0x004fe400078ec0ff */
[----:B------:R-:W-:Y:S02]  /*3b30*/  @P2 SEL R8, R8, 0x7f, P6 ;  /* 0x0000007f08082807 */ /* 0x000fe40003000000 */
[----:B------:R-:W-:-:S02]  /*3b40*/  FSETP.NAN.AND P6, PT, R9, R9, PT ;  /* 0x000000090900720b */ /* 0x000fc40003fc8000 */
[----:B------:R-:W-:Y:S01]  /*3b50*/  FSETP.GEU.AND P2, PT, R7, 127, PT ;  /* 0x42fe00000700780b */ /* 0x000fe20003f4e000 */
[----:B------:R-:W2:Y:S01]  /*3b60*/  F2I.S16.TRUNC.NTZ R12, R6 ;  /* 0x00000006000c7305 */ /* 0x000ea2000020e900 */
[----:B------:R-:W-:Y:S02]  /*3b70*/  FSETP.NAN.AND P5, PT, R3, R3, PT ;  /* 0x000000030300720b */ /* 0x000fe40003fa8000 */
[----:B0-----:R-:W-:Y:S02]  /*3b80*/  LOP3.LUT R10, R10, 0xffff, RZ, 0xc0, !PT ;  /* 0x0000ffff0a0a7812 */ /* 0x001fe400078ec0ff */
[----:B------:R-:W-:Y:S02]  /*3b90*/  @P1 SEL R4, R4, 0x7f, P6 ;  /* 0x0000007f04041807 */ /* 0x000fe40003000000 */
[----:B------:R-:W-:Y:S01]  /*3ba0*/  FSETP.GEU.AND P1, PT, R6, 127, PT ;  /* 0x42fe00000600780b */ /* 0x000fe20003f2e000 */
[----:B------:R-:W0:Y:S01]  /*3bb0*/  F2I.S16.TRUNC.NTZ R2, R11 ;  /* 0x0000000b00027305 */ /* 0x000e22000020e900 */
[----:B------:R-:W-:-:S02]  /*3bc0*/  FSETP.GEU.AND P6, PT, R11, 127, PT ;  /* 0x42fe00000b00780b */ /* 0x000fc40003fce000 */
[----:B------:R-:W-:Y:S02]  /*3bd0*/  @P4 SEL R10, R10, 0x7f, P5 ;  /* 0x0000007f0a0a4807 */ /* 0x000fe40002800000 */
[----:B------:R-:W-:Y:S02]  /*3be0*/  FSETP.NAN.AND P5, PT, R7, R7, PT ;  /* 0x000000070700720b */ /* 0x000fe40003fa8000 */
[----:B-1----:R-:W-:Y:S02]  /*3bf0*/  LOP3.LUT R7, R14, 0xffff, RZ, 0xc0, !PT ;  /* 0x0000ffff0e077812 */ /* 0x002fe400078ec0ff */
[----:B------:R-:W-:Y:S02]  /*3c00*/  FSETP.NAN.AND P4, PT, R6, R6, PT ;  /* 0x000000060600720b */ /* 0x000fe40003f88000 */
[----:B------:R-:W-:Y:S02]  /*3c10*/  @P2 SEL R7, R7, 0x7f, P5 ;  /* 0x0000007f07072807 */ /* 0x000fe40002800000 */
[----:B------:R-:W-:-:S02]  /*3c20*/  FSETP.NAN.AND P2, PT, R11, R11, PT ;  /* 0x0000000b0b00720b */ /* 0x000fc40003f48000 */
[----:B--2---:R-:W-:Y:S02]  /*3c30*/  LOP3.LUT R12, R12, 0xffff, RZ, 0xc0, !PT ;  /* 0x0000ffff0c0c7812 */ /* 0x004fe400078ec0ff */
[----:B0-----:R-:W-:Y:S02]  /*3c40*/  LOP3.LUT R3, R2, 0xffff, RZ, 0xc0, !PT ;  /* 0x0000ffff02037812 */ /* 0x001fe400078ec0ff */
[----:B------:R-:W-:Y:S02]  /*3c50*/  @P1 SEL R12, R12, 0x7f, P4 ;  /* 0x0000007f0c0c1807 */ /* 0x000fe40002000000 */
[----:B------:R-:W-:Y:S02]  /*3c60*/  @P6 SEL R3, R3, 0x7f, P2 ;  /* 0x0000007f03036807 */ /* 0x000fe40001000000 */
[----:B------:R-:W-:Y:S02]  /*3c70*/  IADD3 R2, P1, R50, c[0x0][0x1b0], RZ ;  /* 0x00006c0032027a10 */ /* 0x000fe40007f3e0ff */
[----:B------:R-:W-:-:S02]  /*3c80*/  PRMT R12, R12, 0x3340, R3 ;  /* 0x000033400c0c7816 */ /* 0x000fc40000000003 */
[----:B------:R-:W-:Y:S02]  /*3c90*/  PRMT R13, R13, 0x3340, R8 ;  /* 0x000033400d0d7816 */ /* 0x000fe40000000008 */
[----:B------:R-:W-:Y:S02]  /*3ca0*/  PRMT R4, R5, 0x3340, R4 ;  /* 0x0000334005047816 */ /* 0x000fe40000000004 */
[----:B------:R-:W-:Y:S02]  /*3cb0*/  PRMT R7, R7, 0x3340, R10 ;  /* 0x0000334007077816 */ /* 0x000fe4000000000a */
[----:B------:R-:W-:Y:S02]  /*3cc0*/  IADD3.X R3, R42, c[0x0][0x1b4], RZ, P1, !PT ;  /* 0x00006d002a037a10 */ /* 0x000fe40000ffe4ff */
[C---:B------:R-:W-:Y:S02]  /*3cd0*/  IADD3 R8, P1, R50.reuse, c[0x0][0x1b8], RZ ;  /* 0x00006e0032087a10 */ /* 0x040fe40007f3e0ff */
[----:B------:R-:W-:-:S02]  /*3ce0*/  IADD3 R50, P2, R50, c[0x0][0x1c0], RZ ;  /* 0x0000700032327a10 */ /* 0x000fc40007f5e0ff */
[----:B------:R-:W-:Y:S02]  /*3cf0*/  LEA R10, P4, R49, c[0x0][0x178], 0x1 ;  /* 0x00005e00310a7a11 */ /* 0x000fe400078808ff */
[----:B------:R-:W-:Y:S02]  /*3d00*/  PRMT R16, R13, 0x5410, R4 ;  /* 0x000054100d107816 */ /* 0x000fe40000000004 */
[----:B------:R-:W-:Y:S01]  /*3d10*/  PRMT R17, R7, 0x5410, R12 ;  /* 0x0000541007117816 */ /* 0x000fe2000000000c */
[----:B------:R-:W-:Y:S01]  /*3d20*/  CS2R R4, SRZ ;  /* 0x0000000000047805 */ /* 0x000fe2000001ff00 */
[C---:B------:R-:W-:Y:S01]  /*3d30*/  IADD3.X R9, R42.reuse, c[0x0][0x1bc], RZ, P1, !PT ;  /* 0x00006f002a097a10 */ /* 0x040fe20000ffe4ff */
[----:B------:R-:W-:Y:S01]  /*3d40*/  CS2R R6, SRZ ;  /* 0x0000000000067805 */ /* 0x000fe2000001ff00 */
[----:B------:R-:W-:Y:S01]  /*3d50*/  IADD3.X R51, R42, c[0x0][0x1c4], RZ, P2, !PT ;  /* 0x000071002a337a10 */ /* 0x000fe200017fe4ff */
[----:B------:R0:W-:Y:S01]  /*3d60*/  @!P3 STG.E.64 [R2.64], R16 ;  /* 0x000000100200b986 */ /* 0x0001e2000c101b04 */
[----:B------:R-:W-:-:S03]  /*3d70*/  LEA.HI.X R11, R49, c[0x0][0x17c], R43, 0x1, P4 ;  /* 0x00005f00310b7a11 */ /* 0x000fc600020f0c2b */
[----:B------:R1:W-:Y:S04]  /*3d80*/  @!P3 STG.E.64 [R8.64], R16 ;  /* 0x000000100800b986 */ /* 0x0003e8000c101b04 */
[----:B------:R2:W-:Y:S04]  /*3d90*/  @!P3 STG.E.64 [R50.64], R16 ;  /* 0x000000103200b986 */ /* 0x0005e8000c101b04 */
[----:B------:R-:W0:Y:S02]  /*3da0*/  @P0 LDG.E.EF.128 R4, [R10.64] ;  /* 0x000000040a040981 */ /* 0x000e24000c0e1d00 */
[C---:B0-----:R-:W-:Y:S01]  /*3db0*/  IMAD.U32 R3, R4.reuse, 0x10000, RZ ;  /* 0x0001000004037824 */ /* 0x041fe200078e00ff */
[----:B------:R-:W-:Y:S01]  /*3dc0*/  PRMT R4, R4, 0x7632, R4 ;  /* 0x0000763204047816 */ /* 0x000fe20000000004 */
[C---:B------:R-:W-:Y:S01]  /*3dd0*/  IMAD.U32 R13, R6.reuse, 0x10000, RZ ;  /* 0x00010000060d7824 */ /* 0x040fe200078e00ff */
[----:B------:R-:W-:Y:S01]  /*3de0*/  PRMT R6, R6, 0x7632, R6 ;  /* 0x0000763206067816 */ /* 0x000fe20000000006 */
[C---:B------:R-:W-:Y:S01]  /*3df0*/  FMUL R2, R0.reuse, R3 ;  /* 0x0000000300027220 */ /* 0x040fe20000400000 */
[C---:B------:R-:W-:Y:S01]  /*3e00*/  IMAD.U32 R3, R5.reuse, 0x10000, RZ ;  /* 0x0001000005037824 */ /* 0x040fe200078e00ff */
[----:B------:R-:W-:Y:S01]  /*3e10*/  PRMT R5, R5, 0x7632, R5 ;  /* 0x0000763205057816 */ /* 0x000fe20000000005 */
[C---:B------:R-:W-:Y:S01]  /*3e20*/  FMUL R13, R0.reuse, R13 ;  /* 0x0000000d000d7220 */ /* 0x040fe20000400000 */
[----:B------:R0:W3:Y:S01]  /*3e30*/  FRND R14, R2 ;  /* 0x00000002000e7307 */ /* 0x0000e20000201000 */
[----:B------:R-:W-:Y:S01]  /*3e40*/  FMUL R12, R0, R3 ;  /* 0x00000003000c7220 */ /* 0x000fe20000400000 */
[C---:B------:R-:W-:Y:S01]  /*3e50*/  IMAD.U32 R3, R7.reuse, 0x10000, RZ ;  /* 0x0001000007037824 */ /* 0x040fe200078e00ff */
[----:B------:R-:W-:Y:S01]  /*3e60*/  PRMT R7, R7, 0x7632, R7 ;  /* 0x0000763207077816 */ /* 0x000fe20000000007 */
[----:B------:R-:W-:-:S02]  /*3e70*/  IMAD.U32 R5, R5, 0x10000, RZ ;  /* 0x0001000005057824 */ /* 0x000fc400078e00ff */
[----:B-1----:R-:W-:Y:S01]  /*3e80*/  FMUL R8, R0, R3 ;  /* 0x0000000300087220 */ /* 0x002fe20000400000 */
[----:B------:R-:W-:Y:S01]  /*3e90*/  IMAD.U32 R3, R4, 0x10000, RZ ;  /* 0x0001000004037824 */ /* 0x000fe200078e00ff */
[----:B------:R-:W1:Y:S01]  /*3ea0*/  FRND R12, R12 ;  /* 0x0000000c000c7307 */ /* 0x000e620000201000 */
[C---:B------:R-:W-:Y:S01]  /*3eb0*/  FMUL R5, R0.reuse, R5 ;  /* 0x0000000500057220 */ /* 0x040fe20000400000 */
[----:B------:R-:W-:Y:S01]  /*3ec0*/  IMAD.U32 R7, R7, 0x10000, RZ ;  /* 0x0001000007077824 */ /* 0x000fe200078e00ff */
[----:B0-----:R-:W-:Y:S01]  /*3ed0*/  FMUL R2, R0, R3 ;  /* 0x0000000300027220 */ /* 0x001fe20000400000 */
[----:B------:R-:W-:Y:S02]  /*3ee0*/  IMAD.U32 R3, R6, 0x10000, RZ ;  /* 0x0001000006037824 */ /* 0x000fe400078e00ff */
[----:B------:R-:W-:Y:S01]  /*3ef0*/  FMUL R7, R0, R7 ;  /* 0x0000000700077220 */ /* 0x000fe20000400000 */
[C---:B---3--:R-:W-:Y:S02]  /*3f00*/  FSETP.GT.AND P2, PT, R14.reuse, -127, PT ;  /* 0xc2fe00000e00780b */ /* 0x048fe40003f44000 */
[----:B------:R-:W0:Y:S01]  /*3f10*/  FRND R2, R2 ;  /* 0x0000000200027307 */ /* 0x000e220000201000 */
[----:B------:R-:W-:Y:S01]  /*3f20*/  FSETP.NAN.AND P3, PT, R14, R14, PT ;  /* 0x0000000e0e00720b */ /* 0x000fe20003f68000 */
[----:B------:R-:W-:Y:S01]  /*3f30*/  FMUL R3, R0, R3 ;  /* 0x0000000300037220 */ /* 0x000fe20000400000 */
[----:B-1----:R-:W-:-:S05]  /*3f40*/  FSETP.GT.AND P4, PT, R12, -127, PT ;  /* 0xc2fe00000c00780b */ /* 0x002fca0003f84000 */
[----:B------:R-:W1:Y:S03]  /*3f50*/  FRND R13, R13 ;  /* 0x0000000d000d7307 */ /* 0x000e660000201000 */
[----:B------:R-:W-:Y:S02]  /*3f60*/  @!P2 FSEL R14, R14, -127, P3 ;  /* 0xc2fe00000e0ea808 */ /* 0x000fe40001800000 */
[----:B------:R-:W-:Y:S02]  /*3f70*/  FSETP.NAN.AND P2, PT, R12, R12, PT ;  /* 0x0000000c0c00720b */ /* 0x000fe40003f48000 */
[----:B0-----:R-:W-:Y:S01]  /*3f80*/  FSETP.GT.AND P1, PT, R2, -127, PT ;  /* 0xc2fe00000200780b */ /* 0x001fe20003f24000 */
[----:B------:R-:W0:Y:S01]  /*3f90*/  FRND R5, R5 ;  /* 0x0000000500057307 */ /* 0x000e220000201000 */
[----:B------:R-:W-:Y:S02]  /*3fa0*/  @!P4 FSEL R12, R12, -127, P2 ;  /* 0xc2fe00000c0cc808 */ /* 0x000fe40001000000 */
[----:B------:R-:W-:-:S02]  /*3fb0*/  FSETP.NAN.AND P2, PT, R2, R2, PT ;  /* 0x000000020200720b */ /* 0x000fc40003f48000 */
[----:B-1----:R-:W-:-:S03]  /*3fc0*/  FSETP.GT.AND P3, PT, R13, -127, PT ;  /* 0xc2fe00000d00780b */ /* 0x002fc60003f64000 */
[----:B------:R-:W1:Y:S04]  /*3fd0*/  FRND R8, R8 ;  /* 0x0000000800087307 */ /* 0x000e680000201000 */
[----:B------:R-:W-:Y:S02]  /*3fe0*/  @!P1 FSEL R2, R2, -127, P2 ;  /* 0xc2fe000002029808 */ /* 0x000fe40001000000 */
[----:B------:R-:W-:Y:S02]  /*3ff0*/  FSETP.NAN.AND P1, PT, R13, R13, PT ;  /* 0x0000000d0d00720b */ /* 0x000fe40003f28000 */
[----:B------:R-:W3:Y:S01]  /*4000*/  FRND R3, R3 ;  /* 0x0000000300037307 */ /* 0x000ee20000201000 */
[C---:B0-----:R-:W-:Y:S02]  /*4010*/  FSETP.GT.AND P2, PT, R5.reuse, -127, PT ;  /* 0xc2fe00000500780b */ /* 0x041fe40003f44000 */
[----:B------:R-:W-:-:S02]  /*4020*/  FSETP.NAN.AND P6, PT, R5, R5, PT ;  /* 0x000000050500720b */ /* 0x000fc40003fc8000 */
[----:B------:R-:W-:Y:S02]  /*4030*/  @!P3 FSEL R13, R13, -127, P1 ;  /* 0xc2fe00000d0db808 */ /* 0x000fe40000800000 */
[----:B------:R-:W-:Y:S01]  /*4040*/  FSETP.GEU.AND P3, PT, R2, 127, PT ;  /* 0x42fe00000200780b */ /* 0x000fe20003f6e000 */
[----:B------:R-:W0:Y:S01]  /*4050*/  FRND R7, R7 ;  /* 0x0000000700077307 */ /* 0x000e220000201000 */
[C---:B-1----:R-:W-:Y:S02]  /*4060*/  FSETP.GT.AND P4, PT, R8.reuse, -127, PT ;  /* 0xc2fe00000800780b */ /* 0x042fe40003f84000 */
[----:B------:R-:W-:-:S03]  /*4070*/  FSETP.NAN.AND P1, PT, R8, R8, PT ;  /* 0x000000080800720b */ /* 0x000fc60003f28000 */
[----:B------:R-:W-:Y:S02]  /*4080*/  @!P2 FSEL R5, R5, -127, P6 ;  /* 0xc2fe00000505a808 */ /* 0x000fe40003000000 */
[----:B------:R-:W1:Y:S01]  /*4090*/  F2I.S16.TRUNC.NTZ R0, R2 ;  /* 0x0000000200007305 */ /* 0x000e62000020e900 */
[C---:B---3--:R-:W-:Y:S02]  /*40a0*/  FSETP.GT.AND P5, PT, R3.reuse, -127, PT ;  /* 0xc2fe00000300780b */ /* 0x048fe40003fa4000 */
[----:B------:R-:W-:-:S03]  /*40b0*/  FSETP.NAN.AND P6, PT, R3, R3, PT ;  /* 0x000000030300720b */ /* 0x000fc60003fc8000 */
[----:B------:R-:W-:Y:S02]  /*40c0*/  @!P4 FSEL R8, R8, -127, P1 ;  /* 0xc2fe00000808c808 */ /* 0x000fe40000800000 */
[----:B------:R-:W3:Y:S01]  /*40d0*/  F2I.S16.TRUNC.NTZ R4, R14 ;  /* 0x0000000e00047305 */ /* 0x000ee2000020e900 */
[----:B0-----:R-:W-:Y:S02]  /*40e0*/  FSETP.GT.AND P2, PT, R7, -127, PT ;  /* 0xc2fe00000700780b */ /* 0x001fe40003f44000 */
[----:B------:R-:W-:Y:S02]  /*40f0*/  FSETP.NAN.AND P4, PT, R2, R2, PT ;  /* 0x000000020200720b */ /* 0x000fe40003f88000 */
[----:B------:R-:W-:Y:S02]  /*4100*/  FSETP.GEU.AND P1, PT, R14, 127, PT ;  /* 0x42fe00000e00780b */ /* 0x000fe40003f2e000 */
[----:B------:R-:W-:Y:S01]  /*4110*/  @!P5 FSEL R3, R3, -127, P6 ;  /* 0xc2fe00000303d808 */ /* 0x000fe20003000000 */
[----:B------:R-:W0:Y:S01]  /*4120*/  F2I.S16.TRUNC.NTZ R6, R12 ;  /* 0x0000000c00067305 */ /* 0x000e22000020e900 */
[----:B-1----:R-:W-:-:S02]  /*4130*/  LOP3.LUT R2, R0, 0xffff, RZ, 0xc0, !PT ;  /* 0x0000ffff00027812 */ /* 0x002fc400078ec0ff */
[----:B------:R-:W-:Y:S02]  /*4140*/  FSETP.NAN.AND P6, PT, R7, R7, PT ;  /* 0x000000070700720b */ /* 0x000fe40003fc8000 */
[----:B------:R-:W-:Y:S02]  /*4150*/  @P3 SEL R2, R2, 0x7f, P4 ;  /* 0x0000007f02023807 */ /* 0x000fe40002000000 */
[----:B------:R-:W-:Y:S01]  /*4160*/  FSETP.GEU.AND P4, PT, R12, 127, PT ;  /* 0x42fe00000c00780b */ /* 0x000fe20003f8e000 */
[----:B------:R-:W1:Y:S01]  /*4170*/  F2I.S16.TRUNC.NTZ R0, R5 ;  /* 0x0000000500007305 */ /* 0x000e62000020e900 */
[----:B------:R-:W-:Y:S02]  /*4180*/  FSETP.GEU.AND P5, PT, R5, 127, PT ;  /* 0x42fe00000500780b */ /* 0x000fe40003fae000 */
[----:B------:R-:W-:Y:S02]  /*4190*/  @!P2 FSEL R7, R7, -127, P6 ;  /* 0xc2fe00000707a808 */ /* 0x000fe40003000000 */
[----:B------:R-:W-:-:S02]  /*41a0*/  FSETP.NAN.AND P3, PT, R14, R14, PT ;  /* 0x0000000e0e00720b */ /* 0x000fc40003f68000 */
[----:B---3--:R-:W-:Y:S01]  /*41b0*/  LOP3.LUT R11, R4, 0xffff, RZ, 0xc0, !PT ;  /* 0x0000ffff040b7812 */ /* 0x008fe200078ec0ff */
[----:B------:R-:W3:Y:S01]  /*41c0*/  F2I.S16.TRUNC.NTZ R10, R13 ;  /* 0x0000000d000a7305 */ /* 0x000ee2000020e900 */
[----:B------:R-:W-:Y:S02]  /*41d0*/  FSETP.NAN.AND P6, PT, R5, R5, PT ;  /* 0x000000050500720b */ /* 0x000fe40003fc8000 */
[----:B------:R-:W-:Y:S02]  /*41e0*/  @P1 SEL R11, R11, 0x7f, P3 ;  /* 0x0000007f0b0b1807 */ /* 0x000fe40001800000 */
[----:B------:R-:W-:Y:S02]  /*41f0*/  FSETP.NAN.AND P3, PT, R12, R12, PT ;  /* 0x0000000c0c00720b */ /* 0x000fe40003f68000 */
[----:B------:R-:W-:Y:S01]  /*4200*/  FSETP.GEU.AND P1, PT, R13, 127, PT ;  /* 0x42fe00000d00780b */ /* 0x000fe20003f2e000 */
[----:B------:R-:W4:Y:S01]  /*4210*/  F2I.S16.TRUNC.NTZ R15, R8 ;  /* 0x00000008000f7305 */ /* 0x000f22000020e900 */
[----:B0-----:R-:W-:-:S02]  /*4220*/  LOP3.LUT R9, R6, 0xffff, RZ, 0xc0, !PT ;  /* 0x0000ffff06097812 */ /* 0x001fc400078ec0ff */
[----:B-1----:R-:W-:Y:S02]  /*4230*/  LOP3.LUT R0, R0, 0xffff, RZ, 0xc0, !PT ;  /* 0x0000ffff00007812 */ /* 0x002fe400078ec0ff */
[----:B------:R-:W-:Y:S02]  /*4240*/  @P4 SEL R9, R9, 0x7f, P3 ;  /* 0x0000007f09094807 */ /* 0x000fe40001800000 */
[----:B------:R-:W-:Y:S01]  /*4250*/  @P5 SEL R0, R0, 0x7f, P6 ;  /* 0x0000007f00005807 */ /* 0x000fe20003000000 */
[----:B------:R-:W0:Y:S01]  /*4260*/  F2I.S16.TRUNC.NTZ R4, R3 ;  /* 0x0000000300047305 */ /* 0x000e22000020e900 */
[----:B------:R-:W-:Y:S02]  /*4270*/  FSETP.GEU.AND P3, PT, R8, 127, PT ;  /* 0x42fe00000800780b */ /* 0x000fe40003f6e000 */
[----:B------:R-:W-:Y:S02]  /*4280*/  FSETP.GEU.AND P4, PT, R3, 127, PT ;  /* 0x42fe00000300780b */ /* 0x000fe40003f8e000 */
[----:B------:R-:W-:-:S02]  /*4290*/  FSETP.GEU.AND P5, PT, R7, 127, PT ;  /* 0x42fe00000700780b */ /* 0x000fc40003fae000 */
[----:B------:R-:W-:Y:S01]  /*42a0*/  FSETP.NAN.AND P2, PT, R13, R13, PT ;  /* 0x0000000d0d00720b */ /* 0x000fe20003f48000 */
[----:B------:R-:W1:Y:S01]  /*42b0*/  F2I.S16.TRUNC.NTZ R5, R7 ;  /* 0x0000000700057305 */ /* 0x000e62000020e900 */
[----:B---3--:R-:W-:Y:S02]  /*42c0*/  LOP3.LUT R13, R10, 0xffff, RZ, 0xc0, !PT ;  /* 0x0000ffff0a0d7812 */ /* 0x008fe400078ec0ff */
[----:B------:R-:W-:Y:S02]  /*42d0*/  FSETP.NAN.AND P6, PT, R8, R8, PT ;  /* 0x000000080800720b */ /* 0x000fe40003fc8000 */
[----:B------:R-:W-:Y:S02]  /*42e0*/  @P1 SEL R13, R13, 0x7f, P2 ;  /* 0x0000007f0d0d1807 */ /* 0x000fe40001000000 */
[----:B------:R-:W-:Y:S02]  /*42f0*/  FSETP.NAN.AND P1, PT, R3, R3, PT ;  /* 0x000000030300720b */ /* 0x000fe40003f28000 */
[----:B------:R-:W-:-:S02]  /*4300*/  FSETP.NAN.AND P2, PT, R7, R7, PT ;  /* 0x000000070700720b */ /* 0x000fc40003f48000 */
[----:B----4-:R-:W-:Y:S02]  /*4310*/  LOP3.LUT R6, R15, 0xffff, RZ, 0xc0, !PT ;  /* 0x0000ffff0f067812 */ /* 0x010fe400078ec0ff */
[----:B0-----:R-:W-:Y:S02]  /*4320*/  LOP3.LUT R4, R4, 0xffff, RZ, 0xc0, !PT ;  /* 0x0000ffff04047812 */ /* 0x001fe400078ec0ff */
[----:B------:R-:W-:Y:S02]  /*4330*/  @P3 SEL R6, R6, 0x7f, P6 ;  /* 0x0000007f06063807 */ /* 0x000fe40003000000 */
[----:B-1----:R-:W-:Y:S02]  /*4340*/  LOP3.LUT R5, R5, 0xffff, RZ, 0xc0, !PT ;  /* 0x0000ffff05057812 */ /* 0x002fe400078ec0ff */
[----:B------:R-:W-:Y:S02]  /*4350*/  @P4 SEL R4, R4, 0x7f, P1 ;  /* 0x0000007f04044807 */ /* 0x000fe40000800000 */
[----:B------:R-:W-:-:S02]  /*4360*/  @P5 SEL R5, R5, 0x7f, P2 ;  /* 0x0000007f05055807 */ /* 0x000fc40001000000 */
[----:B------:R-:W-:Y:S02]  /*4370*/  PRMT R11, R11, 0x3340, R2 ;  /* 0x000033400b0b7816 */ /* 0x000fe40000000002 */
[----:B------:R-:W-:Y:S02]  /*4380*/  PRMT R0, R9, 0x3340, R0 ;  /* 0x0000334009007816 */ /* 0x000fe40000000000 */
[----:B------:R-:W-:Y:S02]  /*4390*/  PRMT R8, R13, 0x3340, R4 ;  /* 0x000033400d087816 */ /* 0x000fe40000000004 */
[----:B------:R-:W-:Y:S02]  /*43a0*/  PRMT R7, R6, 0x3340, R5 ;  /* 0x0000334006077816 */ /* 0x000fe40000000005 */
[C---:B------:R-:W-:Y:S02]  /*43b0*/  IADD3 R2, P1, R49.reuse, c[0x0][0x1b0], RZ ;  /* 0x00006c0031027a10 */ /* 0x040fe40007f3e0ff */
[----:B------:R-:W-:-:S02]  /*43c0*/  IADD3 R4, P2, R49, c[0x0][0x1b8], RZ ;  /* 0x00006e0031047a10 */ /* 0x000fc40007f5e0ff */
[----:B------:R-:W-:Y:S02]  /*43d0*/  PRMT R10, R11, 0x5410, R0 ;  /* 0x000054100b0a7816 */ /* 0x000fe40000000000 */
[C---:B------:R-:W-:Y:S02]  /*43e0*/  IADD3.X R3, R43.reuse, c[0x0][0x1b4], RZ, P1, !PT ;  /* 0x00006d002b037a10 */ /* 0x040fe40000ffe4ff */
[----:B------:R-:W-:Y:S02]  /*43f0*/  PRMT R11, R8, 0x5410, R7 ;  /* 0x00005410080b7816 */ /* 0x000fe40000000007 */
[----:B------:R-:W-:Y:S02]  /*4400*/  IADD3.X R5, R43, c[0x0][0x1bc], RZ, P2, !PT ;  /* 0x00006f002b057a10 */ /* 0x000fe400017fe4ff */
[----:B------:R-:W-:Y:S01]  /*4410*/  IADD3 R6, P3, R49, c[0x0][0x1c0], RZ ;  /* 0x0000700031067a10 */ /* 0x000fe20007f7e0ff */
[----:B------:R2:W-:Y:S03]  /*4420*/  @P0 STG.E.64 [R2.64], R10 ;  /* 0x0000000a02000986 */ /* 0x0005e6000c101b04 */
[----:B------:R-:W-:Y:S01]  /*4430*/  IADD3.X R7, R43, c[0x0][0x1c4], RZ, P3, !PT ;  /* 0x000071002b077a10 */ /* 0x000fe20001ffe4ff */
[----:B------:R2:W-:Y:S01]  /*4440*/  @P0 STG.E.64 [R4.64], R10 ;  /* 0x0000000a04000986 */ /* 0x0005e2000c101b04 */
[----:B------:R-:W-:Y:S07]  /*4450*/  @!P0 EXIT ;  /* 0x000000000000894d */ /* 0x000fee0003800000 */
[----:B------:R-:W-:Y:S01]  /*4460*/  STG.E.64 [R6.64], R10 ;  /* 0x0000000a06007986 */ /* 0x000fe2000c101b04 */
[----:B------:R-:W-:Y:S05]  /*4470*/  EXIT ;  /* 0x000000000000794d */ /* 0x000fea0003800000 */
.L_x_1:
[----:B------:R-:W-:-:S00]  /*4480*/  BRA `(.L_x_1) ;  /* 0xfffffff000007947 */ /* 0x000fc0000383ffff */
[----:B------:R-:W-:-:S00]  /*4490*/  NOP ;  /* 0x0000000000007918 */ /* 0x000fc00000000000 */
        /* <DEDUP_REMOVED lines=14> */
.L_x_2:


//--------------------- .nv.global.init           --------------------------
	.section	.nv.global.init,"aw",@progbits
.nv.global.init:
	.type		_$_str,@object
	.size		_$_str,(.L_0 - _$_str)
_$_str:
        /*0000*/ 	.byte	0x5f, 0x5f, 0x43, 0x55, 0x44, 0x41, 0x5f, 0x46, 0x54, 0x5a, 0x00
.L_0:


//--------------------- .nv.shared.triton_red_fused__to_copy_add_amax_amin_clamp_mul_native_layer_norm_reciprocal_1 --------------------------
	.section	.nv.shared.triton_red_fused__to_copy_add_amax_amin_clamp_mul_native_layer_norm_reciprocal_1,"aw",@nobits
	.sectionflags	@""
	.align	16
